	.target	sm_100a

	.elftype	@"ET_EXEC"


//--------------------- .note.nv.tkinfo           --------------------------
	.section	.note.nv.tkinfo,"",@"SHT_NOTE"
	.sectionflags	@"SHF_NOTE_NV_TKINFO"
	.tkinfo
        /*0018*/ 	.word	0x00000002
        /*0030*/ 	.string	""
        /*0030*/ 	.string	"ptxas"
        /*0030*/ 	.string	"Cuda compilation tools, release 13.0, V13.0.88"
        /*0030*/ 	.string	"Build cuda_13.0.r13.0/compiler.36424714_0"
        /*0030*/ 	.string	"-arch sm_100a -m 64 "



//--------------------- .note.nv.cuinfo           --------------------------
	.section	.note.nv.cuinfo,"",@"SHT_NOTE"
	.sectionflags	@"SHF_NOTE_NV_CUINFO"
        /*0018*/ 	.short	0x0002
        /*001a*/ 	.short	0x0064
        /*001c*/ 	.short	0x0082
	.zero		2


//--------------------- .nv.info                  --------------------------
	.section	.nv.info,"",@"SHT_CUDA_INFO"
	.align	4


	//----- nvinfo : EIATTR_REGCOUNT
	.align		4
        /*0000*/ 	.byte	0x04, 0x2f
        /*0002*/ 	.short	(.L_16 - .L_15)
	.align		4
.L_15:
        /*0004*/ 	.word	index@(_ZN7cutlass13device_kernelINS_4gemm6kernel13GemmUniversalIN4cute5tupleIJiiiiEEENS1_10collective13CollectiveMmaINS1_35MainloopSm100TmaUmmaWarpSpecializedILi11ELi2ELi4ENS5_IJNS4_1CILi2EEENSA_ILi1EEESC_EEEEENS5_IJNSA_ILi256EEENSA_ILi48EEENSA_ILi128EEEEEENS_12float_e4m3_tENS5_IJlSC_lEEESJ_SK_NS4_8TiledMMAINS4_8MMA_AtomIJNS4_10MMA_TraitsINS4_25SM100_MMA_F8F6F4_2x1SM_SSEJSJ_SJ_fSF_SG_NS4_17integral_constantINS4_4UMMA5MajorELSR_0EEESS_NSP_INSQ_7ScaleInELST_0EEESU_EEEEEENS4_6LayoutINS5_IJSC_SC_SC_EEENS5_IJNSA_ILi0EEESZ_SZ_EEEEENS5_IJNS4_10UnderscoreES12_S12_EEEEENS4_18SM100_TMA_2SM_LOADENS4_14ComposedLayoutINS4_7SwizzleILi3ELi4ELi3EEENS4_18smem_ptr_flag_bitsILi8EEENSX_INS5_IJNSA_ILi8EEESH_EEENS5_IJSH_SC_EEEEEEEvNS4_8identityES15_S1F_vS1G_EENS_8epilogue10collective18CollectiveEpilogueINS1I_23Sm100TmaWarpSpecializedILi1ELi1ELi48ELb0ELb0EEEJNS5_IJSH_SG_SH_EEENS5_IJNSX_ISH_SC_EENSX_ISG_SC_EEEEESJ_SK_SJ_SK_NS1I_6fusion15FusionCallbacksIS1M_NS1R_17LinearCombinationISJ_fSJ_fLNS_15FloatRoundStyleE2EEES1N_S1Q_JEEENS4_5SM1004TMEM4LOAD26SM100_TMEM_LOAD_32dp32b16xENS4_13SM90_TMA_LOADENS16_INS17_ILi0ELi4ELi3EEES1A_NSX_INS5_IJS1B_NSA_ILi16EEEEEENS5_IJS23_SC_EEEEEEENS4_39AutoVectorizingCopyWithAssumedAlignmentILi128EEENS4_14SM90_TMA_STOREES27_S29_S29_EEEvvEEEEvNT_6ParamsE)
        /*0008*/ 	.word	0x0000009b


	//----- nvinfo : EIATTR_FRAME_SIZE
	.align		4
.L_16:
        /*000c*/ 	.byte	0x04, 0x11
        /*000e*/ 	.short	(.L_18 - .L_17)
	.align		4
.L_17:
        /*0010*/ 	.word	index@($__internal_2_$__cuda_sm10x_tcgen05_guardrail_trap_unallocated_columns_being_dealloced)
        /*0014*/ 	.word	0x00000000


	//----- nvinfo : EIATTR_FRAME_SIZE
	.align		4
.L_18:
        /*0018*/ 	.byte	0x04, 0x11
        /*001a*/ 	.short	(.L_20 - .L_19)
	.align		4
.L_19:
        /*001c*/ 	.word	index@($__internal_1_$__cuda_sm10x_tcgen05_guardrail_trap_phase_invalid_during_alloc)
        /*0020*/ 	.word	0x00000000


	//----- nvinfo : EIATTR_FRAME_SIZE
	.align		4
.L_20:
        /*0024*/ 	.byte	0x04, 0x11
        /*0026*/ 	.short	(.L_22 - .L_21)
	.align		4
.L_21:
        /*0028*/ 	.word	index@($__internal_0_$__cuda_sm10x_tcgen05_guardrail_trap_col_being_dealloced_not_returned_by_alloc)
        /*002c*/ 	.word	0x00000000


	//----- nvinfo : EIATTR_FRAME_SIZE
	.align		4
.L_22:
        /*0030*/ 	.byte	0x04, 0x11
        /*0032*/ 	.short	(.L_24 - .L_23)
	.align		4
.L_23:
        /*0034*/ 	.word	index@(_ZN7cutlass13device_kernelINS_4gemm6kernel13GemmUniversalIN4cute5tupleIJiiiiEEENS1_10collective13CollectiveMmaINS1_35MainloopSm100TmaUmmaWarpSpecializedILi11ELi2ELi4ENS5_IJNS4_1CILi2EEENSA_ILi1EEESC_EEEEENS5_IJNSA_ILi256EEENSA_ILi48EEENSA_ILi128EEEEEENS_12float_e4m3_tENS5_IJlSC_lEEESJ_SK_NS4_8TiledMMAINS4_8MMA_AtomIJNS4_10MMA_TraitsINS4_25SM100_MMA_F8F6F4_2x1SM_SSEJSJ_SJ_fSF_SG_NS4_17integral_constantINS4_4UMMA5MajorELSR_0EEESS_NSP_INSQ_7ScaleInELST_0EEESU_EEEEEENS4_6LayoutINS5_IJSC_SC_SC_EEENS5_IJNSA_ILi0EEESZ_SZ_EEEEENS5_IJNS4_10UnderscoreES12_S12_EEEEENS4_18SM100_TMA_2SM_LOADENS4_14ComposedLayoutINS4_7SwizzleILi3ELi4ELi3EEENS4_18smem_ptr_flag_bitsILi8EEENSX_INS5_IJNSA_ILi8EEESH_EEENS5_IJSH_SC_EEEEEEEvNS4_8identityES15_S1F_vS1G_EENS_8epilogue10collective18CollectiveEpilogueINS1I_23Sm100TmaWarpSpecializedILi1ELi1ELi48ELb0ELb0EEEJNS5_IJSH_SG_SH_EEENS5_IJNSX_ISH_SC_EENSX_ISG_SC_EEEEESJ_SK_SJ_SK_NS1I_6fusion15FusionCallbacksIS1M_NS1R_17LinearCombinationISJ_fSJ_fLNS_15FloatRoundStyleE2EEES1N_S1Q_JEEENS4_5SM1004TMEM4LOAD26SM100_TMEM_LOAD_32dp32b16xENS4_13SM90_TMA_LOADENS16_INS17_ILi0ELi4ELi3EEES1A_NSX_INS5_IJS1B_NSA_ILi16EEEEEENS5_IJS23_SC_EEEEEEENS4_39AutoVectorizingCopyWithAssumedAlignmentILi128EEENS4_14SM90_TMA_STOREES27_S29_S29_EEEvvEEEEvNT_6ParamsE)
        /*0038*/ 	.word	0x00000000


	//----- nvinfo : EIATTR_MIN_STACK_SIZE
	.align		4
.L_24:
        /*003c*/ 	.byte	0x04, 0x12
        /*003e*/ 	.short	(.L_26 - .L_25)
	.align		4
.L_25:
        /*0040*/ 	.word	index@(_ZN7cutlass13device_kernelINS_4gemm6kernel13GemmUniversalIN4cute5tupleIJiiiiEEENS1_10collective13CollectiveMmaINS1_35MainloopSm100TmaUmmaWarpSpecializedILi11ELi2ELi4ENS5_IJNS4_1CILi2EEENSA_ILi1EEESC_EEEEENS5_IJNSA_ILi256EEENSA_ILi48EEENSA_ILi128EEEEEENS_12float_e4m3_tENS5_IJlSC_lEEESJ_SK_NS4_8TiledMMAINS4_8MMA_AtomIJNS4_10MMA_TraitsINS4_25SM100_MMA_F8F6F4_2x1SM_SSEJSJ_SJ_fSF_SG_NS4_17integral_constantINS4_4UMMA5MajorELSR_0EEESS_NSP_INSQ_7ScaleInELST_0EEESU_EEEEEENS4_6LayoutINS5_IJSC_SC_SC_EEENS5_IJNSA_ILi0EEESZ_SZ_EEEEENS5_IJNS4_10UnderscoreES12_S12_EEEEENS4_18SM100_TMA_2SM_LOADENS4_14ComposedLayoutINS4_7SwizzleILi3ELi4ELi3EEENS4_18smem_ptr_flag_bitsILi8EEENSX_INS5_IJNSA_ILi8EEESH_EEENS5_IJSH_SC_EEEEEEEvNS4_8identityES15_S1F_vS1G_EENS_8epilogue10collective18CollectiveEpilogueINS1I_23Sm100TmaWarpSpecializedILi1ELi1ELi48ELb0ELb0EEEJNS5_IJSH_SG_SH_EEENS5_IJNSX_ISH_SC_EENSX_ISG_SC_EEEEESJ_SK_SJ_SK_NS1I_6fusion15FusionCallbacksIS1M_NS1R_17LinearCombinationISJ_fSJ_fLNS_15FloatRoundStyleE2EEES1N_S1Q_JEEENS4_5SM1004TMEM4LOAD26SM100_TMEM_LOAD_32dp32b16xENS4_13SM90_TMA_LOADENS16_INS17_ILi0ELi4ELi3EEES1A_NSX_INS5_IJS1B_NSA_ILi16EEEEEENS5_IJS23_SC_EEEEEEENS4_39AutoVectorizingCopyWithAssumedAlignmentILi128EEENS4_14SM90_TMA_STOREES27_S29_S29_EEEvvEEEEvNT_6ParamsE)
        /*0044*/ 	.word	0x00000000
.L_26:


//--------------------- .nv.compat                --------------------------
	.section	.nv.compat,"",@"SHT_CUDA_COMPAT_INFO"
	.align	4
        /*0000*/ 	.byte	0x02, 0x09, 0x01, 0x00, 0x02, 0x02, 0x02, 0x00, 0x02, 0x05, 0x05, 0x00, 0x03, 0x07, 0x01, 0x01
        /*0010*/ 	.byte	0x02, 0x03, 0x01, 0x00, 0x02, 0x06, 0x01, 0x00, 0x04, 0x0b, 0x08, 0x00, 0x09, 0x00, 0x00, 0x00
        /*0020*/ 	.byte	0x00, 0x00, 0x00, 0x00


//--------------------- .nv.info._ZN7cutlass13device_kernelINS_4gemm6kernel13GemmUniversalIN4cute5tupleIJiiiiEEENS1_10collective13CollectiveMmaINS1_35MainloopSm100TmaUmmaWarpSpecializedILi11ELi2ELi4ENS5_IJNS4_1CILi2EEENSA_ILi1EEESC_EEEEENS5_IJNSA_ILi256EEENSA_ILi48EEENSA_ILi128EEEEEENS_12float_e4m3_tENS5_IJlSC_lEEESJ_SK_NS4_8TiledMMAINS4_8MMA_AtomIJNS4_10MMA_TraitsINS4_25SM100_MMA_F8F6F4_2x1SM_SSEJSJ_SJ_fSF_SG_NS4_17integral_constantINS4_4UMMA5MajorELSR_0EEESS_NSP_INSQ_7ScaleInELST_0EEESU_EEEEEENS4_6LayoutINS5_IJSC_SC_SC_EEENS5_IJNSA_ILi0EEESZ_SZ_EEEEENS5_IJNS4_10UnderscoreES12_S12_EEEEENS4_18SM100_TMA_2SM_LOADENS4_14ComposedLayoutINS4_7SwizzleILi3ELi4ELi3EEENS4_18smem_ptr_flag_bitsILi8EEENSX_INS5_IJNSA_ILi8EEESH_EEENS5_IJSH_SC_EEEEEEEvNS4_8identityES15_S1F_vS1G_EENS_8epilogue10collective18CollectiveEpilogueINS1I_23Sm100TmaWarpSpecializedILi1ELi1ELi48ELb0ELb0EEEJNS5_IJSH_SG_SH_EEENS5_IJNSX_ISH_SC_EENSX_ISG_SC_EEEEESJ_SK_SJ_SK_NS1I_6fusion15FusionCallbacksIS1M_NS1R_17LinearCombinationISJ_fSJ_fLNS_15FloatRoundStyleE2EEES1N_S1Q_JEEENS4_5SM1004TMEM4LOAD26SM100_TMEM_LOAD_32dp32b16xENS4_13SM90_TMA_LOADENS16_INS17_ILi0ELi4ELi3EEES1A_NSX_INS5_IJS1B_NSA_ILi16EEEEEENS5_IJS23_SC_EEEEEEENS4_39AutoVectorizingCopyWithAssumedAlignmentILi128EEENS4_14SM90_TMA_STOREES27_S29_S29_EEEvvEEEEvNT_6ParamsE --------------------------
	.section	.nv.info._ZN7cutlass13device_kernelINS_4gemm6kernel13GemmUniversalIN4cute5tupleIJiiiiEEENS1_10collective13CollectiveMmaINS1_35MainloopSm100TmaUmmaWarpSpecializedILi11ELi2ELi4ENS5_IJNS4_1CILi2EEENSA_ILi1EEESC_EEEEENS5_IJNSA_ILi256EEENSA_ILi48EEENSA_ILi128EEEEEENS_12float_e4m3_tENS5_IJlSC_lEEESJ_SK_NS4_8TiledMMAINS4_8MMA_AtomIJNS4_10MMA_TraitsINS4_25SM100_MMA_F8F6F4_2x1SM_SSEJSJ_SJ_fSF_SG_NS4_17integral_constantINS4_4UMMA5MajorELSR_0EEESS_NSP_INSQ_7ScaleInELST_0EEESU_EEEEEENS4_6LayoutINS5_IJSC_SC_SC_EEENS5_IJNSA_ILi0EEESZ_SZ_EEEEENS5_IJNS4_10UnderscoreES12_S12_EEEEENS4_18SM100_TMA_2SM_LOADENS4_14ComposedLayoutINS4_7SwizzleILi3ELi4ELi3EEENS4_18smem_ptr_flag_bitsILi8EEENSX_INS5_IJNSA_ILi8EEESH_EEENS5_IJSH_SC_EEEEEEEvNS4_8identityES15_S1F_vS1G_EENS_8epilogue10collective18CollectiveEpilogueINS1I_23Sm100TmaWarpSpecializedILi1ELi1ELi48ELb0ELb0EEEJNS5_IJSH_SG_SH_EEENS5_IJNSX_ISH_SC_EENSX_ISG_SC_EEEEESJ_SK_SJ_SK_NS1I_6fusion15FusionCallbacksIS1M_NS1R_17LinearCombinationISJ_fSJ_fLNS_15FloatRoundStyleE2EEES1N_S1Q_JEEENS4_5SM1004TMEM4LOAD26SM100_TMEM_LOAD_32dp32b16xENS4_13SM90_TMA_LOADENS16_INS17_ILi0ELi4ELi3EEES1A_NSX_INS5_IJS1B_NSA_ILi16EEEEEENS5_IJS23_SC_EEEEEEENS4_39AutoVectorizingCopyWithAssumedAlignmentILi128EEENS4_14SM90_TMA_STOREES27_S29_S29_EEEvvEEEEvNT_6ParamsE,"",@"SHT_CUDA_INFO"
	.sectionflags	@""
	.align	4


	//----- nvinfo : EIATTR_CUDA_API_VERSION
	.align		4
        /*0000*/ 	.byte	0x04, 0x37
        /*0002*/ 	.short	(.L_28 - .L_27)
.L_27:
        /*0004*/ 	.word	0x00000082


	//----- nvinfo : EIATTR_KPARAM_INFO
	.align		4
.L_28:
        /*0008*/ 	.byte	0x04, 0x17
        /*000a*/ 	.short	(.L_30 - .L_29)
.L_29:
        /*000c*/ 	.word	0x00000000
        /*0010*/ 	.short	0x0000
        /*0012*/ 	.short	0x0000
        /*0014*/ 	.byte	0x00, 0xf0, 0x01, 0x20


	//----- nvinfo : EIATTR_AT_ENTRY_FRAGMENTS
	.align		4
.L_30:
        /*0018*/ 	.byte	0x04, 0x4f
        /*001a*/ 	.short	(.L_32 - .L_31)


	//   ....[0]....
.L_31:
        /*001c*/ 	.word	0x00000007


	//----- nvinfo : EIATTR_RESERVED_SMEM_USED
	.align		4
.L_32:
        /*0020*/ 	.byte	0x01, 0x41
	.zero		2


	//----- nvinfo : EIATTR_SPARSE_MMA_MASK
	.align		4
        /*0024*/ 	.byte	0x03, 0x50
        /*0026*/ 	.short	0x0000


	//----- nvinfo : EIATTR_TCGEN05_2CTA_USED
	.align		4
        /*0028*/ 	.byte	0x01, 0x52
	.zero		2


	//----- nvinfo : EIATTR_MAXREG_COUNT
	.align		4
        /*002c*/ 	.byte	0x03, 0x1b
        /*002e*/ 	.short	0x00ff


	//----- nvinfo : EIATTR_NUM_BARRIERS
	.align		4
        /*0030*/ 	.byte	0x02, 0x4c
        /*0032*/ 	.byte	0x07
	.zero		1


	//----- nvinfo : EIATTR_EXTERNS
	.align		4
        /*0034*/ 	.byte	0x04, 0x0f
        /*0036*/ 	.short	(.L_34 - .L_33)


	//   ....[0]....
	.align		4
.L_33:
        /*0038*/ 	.word	index@(__assertfail)


	//----- nvinfo : EIATTR_MERCURY_ISA_VERSION
	.align		4
.L_34:
        /*003c*/ 	.byte	0x03, 0x5f
        /*003e*/ 	.short	0x0101


	//----- nvinfo : EIATTR_INT_WARP_WIDE_INSTR_OFFSETS
	.align		4
        /*0040*/ 	.byte	0x04, 0x31
        /*0042*/ 	.short	(.L_36 - .L_35)


	//   ....[0]....
.L_35:
        /*0044*/ 	.word	0x00000db0


	//   ....[1]....
        /*0048*/ 	.word	0x00000e50


	//   ....[2]....
        /*004c*/ 	.word	0x000021b0


	//   ....[3]....
        /*0050*/ 	.word	0x00004470


	//   ....[4]....
        /*0054*/ 	.word	0x00004490


	//   ....[5]....
        /*0058*/ 	.word	0x000044c0


	//   ....[6]....
        /*005c*/ 	.word	0x00004ef0


	//   ....[7]....
        /*0060*/ 	.word	0x00004f80


	//   ....[8]....
        /*0064*/ 	.word	0x00004fb0


	//   ....[9]....
        /*0068*/ 	.word	0x00005080


	//----- nvinfo : EIATTR_COOP_GROUP_MASK_REGIDS
	.align		4
.L_36:
        /*006c*/ 	.byte	0x04, 0x29
        /*006e*/ 	.short	(.L_38 - .L_37)


	//   ....[0]....
.L_37:
        /*0070*/ 	.word	0xffffffff


	//   ....[1]....
        /*0074*/ 	.word	0xffffffff


	//   ....[2]....
        /*0078*/ 	.word	0xffffffff


	//   ....[3]....
        /*007c*/ 	.word	0xffffffff


	//   ....[4]....
        /*0080*/ 	.word	0xffffffff


	//   ....[5]....
        /*0084*/ 	.word	0xffffffff


	//   ....[6]....
        /*0088*/ 	.word	0xffffffff


	//   ....[7]....
        /*008c*/ 	.word	0xffffffff


	//   ....[8]....
        /*0090*/ 	.word	0xffffffff


	//   ....[9]....
        /*0094*/ 	.word	0xffffffff


	//   ....[10]....
        /*0098*/ 	.word	0xffffffff


	//   ....[11]....
        /*009c*/ 	.word	0xffffffff


	//   ....[12]....
        /*00a0*/ 	.word	0xffffffff


	//   ....[13]....
        /*00a4*/ 	.word	0xffffffff


	//----- nvinfo : EIATTR_COOP_GROUP_INSTR_OFFSETS
	.align		4
.L_38:
        /*00a8*/ 	.byte	0x04, 0x28
        /*00aa*/ 	.short	(.L_40 - .L_39)


	//   ....[0]....
.L_39:
        /*00ac*/ 	.word	0x000000c0


	//   ....[1]....
        /*00b0*/ 	.word	0x000004f0


	//   ....[2]....
        /*00b4*/ 	.word	0x00000780


	//   ....[3]....
        /*00b8*/ 	.word	0x000008b0


	//   ....[4]....
        /*00bc*/ 	.word	0x000009a0


	//   ....[5]....
        /*00c0*/ 	.word	0x00000b00


	//   ....[6]....
        /*00c4*/ 	.word	0x00000c90


	//   ....[7]....
        /*00c8*/ 	.word	0x00000ed0


	//   ....[8]....
        /*00cc*/ 	.word	0x00002090


	//   ....[9]....
        /*00d0*/ 	.word	0x00003250


	//   ....[10]....
        /*00d4*/ 	.word	0x00003720


	//   ....[11]....
        /*00d8*/ 	.word	0x00003750


	//   ....[12]....
        /*00dc*/ 	.word	0x00004380


	//   ....[13]....
        /*00e0*/ 	.word	0x00004580


	//----- nvinfo : EIATTR_VRC_CTA_INIT_COUNT
	.align		4
.L_40:
        /*00e4*/ 	.byte	0x02, 0x4a
        /*00e6*/ 	.byte	0x80
	.zero		1


	//----- nvinfo : EIATTR_SYSCALL_OFFSETS
	.align		4
        /*00e8*/ 	.byte	0x04, 0x46
        /*00ea*/ 	.short	(.L_42 - .L_41)


	//   ....[0]....
.L_41:
        /*00ec*/ 	.word	0x00006030


	//   ....[1]....
        /*00f0*/ 	.word	0x000061a0


	//   ....[2]....
        /*00f4*/ 	.word	0x00006310


	//----- nvinfo : EIATTR_MBARRIER_INSTR_OFFSETS
	.align		4
.L_42:
        /*00f8*/ 	.byte	0x04, 0x39
        /*00fa*/ 	.short	(.L_44 - .L_43)


	//   ....[0]....
.L_43:
        /*00fc*/ 	.word	0x00000600
        /*0100*/ 	.word	0x000000ff
        /*0104*/ 	.word	0x00000000
        /*0108*/ 	.short	0x0100
        /*010a*/ 	.byte	0x05
	.zero		1


	//   ....[1]....
        /*010c*/ 	.word	0x00000610
        /*0110*/ 	.word	0x000000ff
        /*0114*/ 	.word	0x00000058
        /*0118*/ 	.short	0x0100
        /*011a*/ 	.byte	0x05
	.zero		1


	//   ....[2]....
        /*011c*/ 	.word	0x00000620
        /*0120*/ 	.word	0x000000ff
        /*0124*/ 	.word	0x00000008
        /*0128*/ 	.short	0x0100
        /*012a*/ 	.byte	0x05
	.zero		1


	//   ....[3]....
        /*012c*/ 	.word	0x00000630
        /*0130*/ 	.word	0x000000ff
        /*0134*/ 	.word	0x00000060
        /*0138*/ 	.short	0x0100
        /*013a*/ 	.byte	0x05
	.zero		1


	//   ....[4]....
        /*013c*/ 	.word	0x00000640
        /*0140*/ 	.word	0x000000ff
        /*0144*/ 	.word	0x00000010
        /*0148*/ 	.short	0x0100
        /*014a*/ 	.byte	0x05
	.zero		1


	//   ....[5]....
        /*014c*/ 	.word	0x00000650
        /*0150*/ 	.word	0x000000ff
        /*0154*/ 	.word	0x00000068
        /*0158*/ 	.short	0x0100
        /*015a*/ 	.byte	0x05
	.zero		1


	//   ....[6]....
        /*015c*/ 	.word	0x00000660
        /*0160*/ 	.word	0x000000ff
        /*0164*/ 	.word	0x00000018
        /*0168*/ 	.short	0x0100
        /*016a*/ 	.byte	0x05
	.zero		1


	//   ....[7]....
        /*016c*/ 	.word	0x00000670
        /*0170*/ 	.word	0x000000ff
        /*0174*/ 	.word	0x00000070
        /*0178*/ 	.short	0x0100
        /*017a*/ 	.byte	0x05
	.zero		1


	//   ....[8]....
        /*017c*/ 	.word	0x00000680
        /*0180*/ 	.word	0x000000ff
        /*0184*/ 	.word	0x00000020
        /*0188*/ 	.short	0x0100
        /*018a*/ 	.byte	0x05
	.zero		1


	//   ....[9]....
        /*018c*/ 	.word	0x00000690
        /*0190*/ 	.word	0x000000ff
        /*0194*/ 	.word	0x00000078
        /*0198*/ 	.short	0x0100
        /*019a*/ 	.byte	0x05
	.zero		1


	//   ....[10]....
        /*019c*/ 	.word	0x000006a0
        /*01a0*/ 	.word	0x000000ff
        /*01a4*/ 	.word	0x00000028
        /*01a8*/ 	.short	0x0100
        /*01aa*/ 	.byte	0x05
	.zero		1


	//   ....[11]....
        /*01ac*/ 	.word	0x000006b0
        /*01b0*/ 	.word	0x000000ff
        /*01b4*/ 	.word	0x00000080
        /*01b8*/ 	.short	0x0100
        /*01ba*/ 	.byte	0x05
	.zero		1


	//   ....[12]....
        /*01bc*/ 	.word	0x000006c0
        /*01c0*/ 	.word	0x000000ff
        /*01c4*/ 	.word	0x00000030
        /*01c8*/ 	.short	0x0100
        /*01ca*/ 	.byte	0x05
	.zero		1


	//   ....[13]....
        /*01cc*/ 	.word	0x000006d0
        /*01d0*/ 	.word	0x000000ff
        /*01d4*/ 	.word	0x00000088
        /*01d8*/ 	.short	0x0100
        /*01da*/ 	.byte	0x05
	.zero		1


	//   ....[14]....
        /*01dc*/ 	.word	0x000006e0
        /*01e0*/ 	.word	0x000000ff
        /*01e4*/ 	.word	0x00000038
        /*01e8*/ 	.short	0x0100
        /*01ea*/ 	.byte	0x05
	.zero		1


	//   ....[15]....
        /*01ec*/ 	.word	0x000006f0
        /*01f0*/ 	.word	0x000000ff
        /*01f4*/ 	.word	0x00000090
        /*01f8*/ 	.short	0x0100
        /*01fa*/ 	.byte	0x05
	.zero		1


	//   ....[16]....
        /*01fc*/ 	.word	0x00000700
        /*0200*/ 	.word	0x000000ff
        /*0204*/ 	.word	0x00000040
        /*0208*/ 	.short	0x0100
        /*020a*/ 	.byte	0x05
	.zero		1


	//   ....[17]....
        /*020c*/ 	.word	0x00000710
        /*0210*/ 	.word	0x000000ff
        /*0214*/ 	.word	0x00000098
        /*0218*/ 	.short	0x0100
        /*021a*/ 	.byte	0x05
	.zero		1


	//   ....[18]....
        /*021c*/ 	.word	0x00000720
        /*0220*/ 	.word	0x000000ff
        /*0224*/ 	.word	0x00000048
        /*0228*/ 	.short	0x0100
        /*022a*/ 	.byte	0x05
	.zero		1


	//   ....[19]....
        /*022c*/ 	.word	0x00000730
        /*0230*/ 	.word	0x000000ff
        /*0234*/ 	.word	0x000000a0
        /*0238*/ 	.short	0x0100
        /*023a*/ 	.byte	0x05
	.zero		1


	//   ....[20]....
        /*023c*/ 	.word	0x00000740
        /*0240*/ 	.word	0x000000ff
        /*0244*/ 	.word	0x00000050
        /*0248*/ 	.short	0x0100
        /*024a*/ 	.byte	0x05
	.zero		1


	//   ....[21]....
        /*024c*/ 	.word	0x00000750
        /*0250*/ 	.word	0x000000ff
        /*0254*/ 	.word	0x000000a8
        /*0258*/ 	.short	0x0100
        /*025a*/ 	.byte	0x05
	.zero		1


	//   ....[22]....
        /*025c*/ 	.word	0x00000880
        /*0260*/ 	.word	0x000000ff
        /*0264*/ 	.word	0x000000b0
        /*0268*/ 	.short	0x0100
        /*026a*/ 	.byte	0x06
	.zero		1


	//   ....[23]....
        /*026c*/ 	.word	0x00000890
        /*0270*/ 	.word	0x000000ff
        /*0274*/ 	.word	0x000000b8
        /*0278*/ 	.short	0x0100
        /*027a*/ 	.byte	0x06
	.zero		1


	//   ....[24]....
        /*027c*/ 	.word	0x00000970
        /*0280*/ 	.word	0x000000ff
        /*0284*/ 	.word	0x000000c0
        /*0288*/ 	.short	0x0100
        /*028a*/ 	.byte	0x05
	.zero		1


	//   ....[25]....
        /*028c*/ 	.word	0x00000980
        /*0290*/ 	.word	0x000000ff
        /*0294*/ 	.word	0x000000c8
        /*0298*/ 	.short	0x0100
        /*029a*/ 	.byte	0x05
	.zero		1


	//   ....[26]....
        /*029c*/ 	.word	0x00000ab0
        /*02a0*/ 	.word	0x000000ff
        /*02a4*/ 	.word	0x000000d0
        /*02a8*/ 	.short	0x0100
        /*02aa*/ 	.byte	0x05
	.zero		1


	//   ....[27]....
        /*02ac*/ 	.word	0x00000ac0
        /*02b0*/ 	.word	0x000000ff
        /*02b4*/ 	.word	0x000000e0
        /*02b8*/ 	.short	0x0100
        /*02ba*/ 	.byte	0x05
	.zero		1


	//   ....[28]....
        /*02bc*/ 	.word	0x00000ad0
        /*02c0*/ 	.word	0x000000ff
        /*02c4*/ 	.word	0x000000d8
        /*02c8*/ 	.short	0x0100
        /*02ca*/ 	.byte	0x05
	.zero		1


	//   ....[29]....
        /*02cc*/ 	.word	0x00000ae0
        /*02d0*/ 	.word	0x000000ff
        /*02d4*/ 	.word	0x000000e8
        /*02d8*/ 	.short	0x0100
        /*02da*/ 	.byte	0x05
	.zero		1


	//   ....[30]....
        /*02dc*/ 	.word	0x00000c00
        /*02e0*/ 	.word	0x000000ff
        /*02e4*/ 	.word	0x000000f0
        /*02e8*/ 	.short	0x0100
        /*02ea*/ 	.byte	0x06
	.zero		1


	//   ....[31]....
        /*02ec*/ 	.word	0x00000c10
        /*02f0*/ 	.word	0x000000ff
        /*02f4*/ 	.word	0x00000110
        /*02f8*/ 	.short	0x0100
        /*02fa*/ 	.byte	0x06
	.zero		1


	//   ....[32]....
        /*02fc*/ 	.word	0x00000c20
        /*0300*/ 	.word	0x000000ff
        /*0304*/ 	.word	0x000000f8
        /*0308*/ 	.short	0x0100
        /*030a*/ 	.byte	0x06
	.zero		1


	//   ....[33]....
        /*030c*/ 	.word	0x00000c30
        /*0310*/ 	.word	0x000000ff
        /*0314*/ 	.word	0x00000118
        /*0318*/ 	.short	0x0100
        /*031a*/ 	.byte	0x06
	.zero		1


	//   ....[34]....
        /*031c*/ 	.word	0x00000c40
        /*0320*/ 	.word	0x000000ff
        /*0324*/ 	.word	0x00000100
        /*0328*/ 	.short	0x0100
        /*032a*/ 	.byte	0x06
	.zero		1


	//   ....[35]....
        /*032c*/ 	.word	0x00000c50
        /*0330*/ 	.word	0x000000ff
        /*0334*/ 	.word	0x00000120
        /*0338*/ 	.short	0x0100
        /*033a*/ 	.byte	0x06
	.zero		1


	//   ....[36]....
        /*033c*/ 	.word	0x00000c60
        /*0340*/ 	.word	0x000000ff
        /*0344*/ 	.word	0x00000108
        /*0348*/ 	.short	0x0100
        /*034a*/ 	.byte	0x06
	.zero		1


	//   ....[37]....
        /*034c*/ 	.word	0x00000c70
        /*0350*/ 	.word	0x000000ff
        /*0354*/ 	.word	0x00000128
        /*0358*/ 	.short	0x0100
        /*035a*/ 	.byte	0x06
	.zero		1


	//   ....[38]....
        /*035c*/ 	.word	0x00000d60
        /*0360*/ 	.word	0x000000ff
        /*0364*/ 	.word	0x00000130
        /*0368*/ 	.short	0x0100
        /*036a*/ 	.byte	0x05
	.zero		1


	//   ....[39]....
        /*036c*/ 	.word	0x00000d70
        /*0370*/ 	.word	0x000000ff
        /*0374*/ 	.word	0x00000140
        /*0378*/ 	.short	0x0100
        /*037a*/ 	.byte	0x05
	.zero		1


	//   ....[40]....
        /*037c*/ 	.word	0x00000d80
        /*0380*/ 	.word	0x000000ff
        /*0384*/ 	.word	0x00000138
        /*0388*/ 	.short	0x0100
        /*038a*/ 	.byte	0x05
	.zero		1


	//   ....[41]....
        /*038c*/ 	.word	0x00000d90
        /*0390*/ 	.word	0x000000ff
        /*0394*/ 	.word	0x00000148
        /*0398*/ 	.short	0x0100
        /*039a*/ 	.byte	0x05
	.zero		1


	//   ....[42]....
        /*039c*/ 	.word	0x00000e80
        /*03a0*/ 	.word	0x000000ff
        /*03a4*/ 	.word	0x00000150
        /*03a8*/ 	.short	0x0100
        /*03aa*/ 	.byte	0x04
	.zero		1


	//   ....[43]....
        /*03ac*/ 	.word	0x00001890
        /*03b0*/ 	.word	0x00000003
        /*03b4*/ 	.word	0x00000140
        /*03b8*/ 	.short	0x010a
        /*03ba*/ 	.byte	0xff
	.zero		1


	//   ....[44]....
        /*03bc*/ 	.word	0x000018c0
        /*03c0*/ 	.word	0x00000003
        /*03c4*/ 	.word	0x00000130
        /*03c8*/ 	.short	0x0101
        /*03ca*/ 	.byte	0xff
	.zero		1


	//   ....[45]....
        /*03cc*/ 	.word	0x000019d0
        /*03d0*/ 	.word	0x000000ff
        /*03d4*/ 	.word	0x00000058
        /*03d8*/ 	.short	0x010a
        /*03da*/ 	.byte	0x05
	.zero		1


	//   ....[46]....
        /*03dc*/ 	.word	0x00001a90
        /*03e0*/ 	.word	0x000000ff
        /*03e4*/ 	.word	0x00000058
        /*03e8*/ 	.short	0x010a
        /*03ea*/ 	.byte	0x21
	.zero		1


	//   ....[47]....
        /*03ec*/ 	.word	0x00001c40
        /*03f0*/ 	.word	0x000000ff
        /*03f4*/ 	.word	0x00000058
        /*03f8*/ 	.short	0x010a
        /*03fa*/ 	.byte	0x08
	.zero		1


	//   ....[48]....
        /*03fc*/ 	.word	0x00001d40
        /*0400*/ 	.word	0x000000ff
        /*0404*/ 	.word	0x000000c8
        /*0408*/ 	.short	0x0101
        /*040a*/ 	.byte	0x04
	.zero		1


	//   ....[49]....
        /*040c*/ 	.word	0x00001d60
        /*0410*/ 	.word	0x000000ff
        /*0414*/ 	.word	0x00000058
        /*0418*/ 	.short	0x010a
        /*041a*/ 	.byte	0x05
	.zero		1


	//   ....[50]....
        /*041c*/ 	.word	0x00001de0
        /*0420*/ 	.word	0x000000ff
        /*0424*/ 	.word	0x00000058
        /*0428*/ 	.short	0x010a
        /*042a*/ 	.byte	0x11
	.zero		1


	//   ....[51]....
        /*042c*/ 	.word	0x00001f70
        /*0430*/ 	.word	0x000000ff
        /*0434*/ 	.word	0x00000058
        /*0438*/ 	.short	0x010a
        /*043a*/ 	.byte	0x08
	.zero		1


	//   ....[52]....
        /*043c*/ 	.word	0x000020c0
        /*0440*/ 	.word	0x00000002
        /*0444*/ 	.word	0x000000d0
        /*0448*/ 	.short	0x010a
        /*044a*/ 	.byte	0xff
	.zero		1


	//   ....[53]....
        /*044c*/ 	.word	0x00002180
        /*0450*/ 	.word	0x00000002
        /*0454*/ 	.word	0x00000000
        /*0458*/ 	.short	0x0101
        /*045a*/ 	.byte	0xff
	.zero		1


	//   ....[54]....
        /*045c*/ 	.word	0x000026e0
        /*0460*/ 	.word	0x000000ff
        /*0464*/ 	.word	0x00000000
        /*0468*/ 	.short	0x010a
        /*046a*/ 	.byte	0x05
	.zero		1


	//   ....[55]....
        /*046c*/ 	.word	0x00002770
        /*0470*/ 	.word	0x000000ff
        /*0474*/ 	.word	0x00000000
        /*0478*/ 	.short	0x010a
        /*047a*/ 	.byte	0x05
	.zero		1


	//   ....[56]....
        /*047c*/ 	.word	0x00002800
        /*0480*/ 	.word	0x000000ff
        /*0484*/ 	.word	0x00000000
        /*0488*/ 	.short	0x010a
        /*048a*/ 	.byte	0x05
	.zero		1


	//   ....[57]....
        /*048c*/ 	.word	0x00002890
        /*0490*/ 	.word	0x000000ff
        /*0494*/ 	.word	0x00000000
        /*0498*/ 	.short	0x010a
        /*049a*/ 	.byte	0x05
	.zero		1


	//   ....[58]....
        /*049c*/ 	.word	0x00002920
        /*04a0*/ 	.word	0x000000ff
        /*04a4*/ 	.word	0x00000000
        /*04a8*/ 	.short	0x010a
        /*04aa*/ 	.byte	0x05
	.zero		1


	//   ....[59]....
        /*04ac*/ 	.word	0x000029b0
        /*04b0*/ 	.word	0x000000ff
        /*04b4*/ 	.word	0x00000000
        /*04b8*/ 	.short	0x010a
        /*04ba*/ 	.byte	0x05
	.zero		1


	//   ....[60]....
        /*04bc*/ 	.word	0x00002a40
        /*04c0*/ 	.word	0x000000ff
        /*04c4*/ 	.word	0x00000000
        /*04c8*/ 	.short	0x010a
        /*04ca*/ 	.byte	0x05
	.zero		1


	//   ....[61]....
        /*04cc*/ 	.word	0x00002ad0
        /*04d0*/ 	.word	0x000000ff
        /*04d4*/ 	.word	0x00000000
        /*04d8*/ 	.short	0x010a
        /*04da*/ 	.byte	0x05
	.zero		1


	//   ....[62]....
        /*04dc*/ 	.word	0x00002b60
        /*04e0*/ 	.word	0x000000ff
        /*04e4*/ 	.word	0x00000000
        /*04e8*/ 	.short	0x010a
        /*04ea*/ 	.byte	0x05
	.zero		1


	//   ....[63]....
        /*04ec*/ 	.word	0x00002bf0
        /*04f0*/ 	.word	0x000000ff
        /*04f4*/ 	.word	0x00000000
        /*04f8*/ 	.short	0x010a
        /*04fa*/ 	.byte	0x05
	.zero		1


	//   ....[64]....
        /*04fc*/ 	.word	0x00002c90
        /*0500*/ 	.word	0x00000000
        /*0504*/ 	.word	0x00000000
        /*0508*/ 	.short	0x010a
        /*050a*/ 	.byte	0xff
	.zero		1


	//   ....[65]....
        /*050c*/ 	.word	0x00002db0
        /*0510*/ 	.word	0x00000002
        /*0514*/ 	.word	0x00000130
        /*0518*/ 	.short	0x010a
        /*051a*/ 	.byte	0xff
	.zero		1


	//   ....[66]....
        /*051c*/ 	.word	0x00002e10
        /*0520*/ 	.word	0x00000004
        /*0524*/ 	.word	0x00000000
        /*0528*/ 	.short	0x0101
        /*052a*/ 	.byte	0xff
	.zero		1


	//   ....[67]....
        /*052c*/ 	.word	0x00002e30
        /*0530*/ 	.word	0x000000ff
        /*0534*/ 	.word	0x000000e0
        /*0538*/ 	.short	0x010a
        /*053a*/ 	.byte	0x05
	.zero		1


	//   ....[68]....
        /*053c*/ 	.word	0x00002f50
        /*0540*/ 	.word	0x00000002
        /*0544*/ 	.word	0x000000d0
        /*0548*/ 	.short	0x010a
        /*054a*/ 	.byte	0xff
	.zero		1


	//   ....[69]....
        /*054c*/ 	.word	0x00003060
        /*0550*/ 	.word	0x00000002
        /*0554*/ 	.word	0x00000000
        /*0558*/ 	.short	0x0101
        /*055a*/ 	.byte	0xff
	.zero		1


	//   ....[70]....
        /*055c*/ 	.word	0x000030f0
        /*0560*/ 	.word	0x000000ff
        /*0564*/ 	.word	0x000000e0
        /*0568*/ 	.short	0x0106
        /*056a*/ 	.byte	0x05
	.zero		1


	//   ....[71]....
        /*056c*/ 	.word	0x00003110
        /*0570*/ 	.word	0x000000ff
        /*0574*/ 	.word	0x000000e0
        /*0578*/ 	.short	0x010a
        /*057a*/ 	.byte	0x05
	.zero		1


	//   ....[72]....
        /*057c*/ 	.word	0x000031a0
        /*0580*/ 	.word	0x000000ff
        /*0584*/ 	.word	0x000000e0
        /*0588*/ 	.short	0x0106
        /*058a*/ 	.byte	0x04
	.zero		1


	//   ....[73]....
        /*058c*/ 	.word	0x000031e0
        /*0590*/ 	.word	0x00000000
        /*0594*/ 	.word	0x000000e0
        /*0598*/ 	.short	0x010a
        /*059a*/ 	.byte	0xff
	.zero		1


	//   ....[74]....
        /*059c*/ 	.word	0x00003420
        /*05a0*/ 	.word	0x000000ff
        /*05a4*/ 	.word	0x00000008
        /*05a8*/ 	.short	0x010a
        /*05aa*/ 	.byte	0x04
	.zero		1


	//   ....[75]....
        /*05ac*/ 	.word	0x00003440
        /*05b0*/ 	.word	0x000000ff
        /*05b4*/ 	.word	0x00000008
        /*05b8*/ 	.short	0x010a
        /*05ba*/ 	.byte	0x04
	.zero		1


	//   ....[76]....
        /*05bc*/ 	.word	0x000035d0
        /*05c0*/ 	.word	0x000000ff
        /*05c4*/ 	.word	0x00000008
        /*05c8*/ 	.short	0x010a
        /*05ca*/ 	.byte	0x04
	.zero		1


	//   ....[77]....
        /*05cc*/ 	.word	0x000035f0
        /*05d0*/ 	.word	0x000000ff
        /*05d4*/ 	.word	0x00000008
        /*05d8*/ 	.short	0x010a
        /*05da*/ 	.byte	0x04
	.zero		1


	//   ....[78]....
        /*05dc*/ 	.word	0x000036b0
        /*05e0*/ 	.word	0x000000ff
        /*05e4*/ 	.word	0x00000000
        /*05e8*/ 	.short	0x0101
        /*05ea*/ 	.byte	0x05
	.zero		1


	//   ....[79]....
        /*05ec*/ 	.word	0x000039f0
        /*05f0*/ 	.word	0x00000000
        /*05f4*/ 	.word	0x000000d0
        /*05f8*/ 	.short	0x010a
        /*05fa*/ 	.byte	0xff
	.zero		1


	//   ....[80]....
        /*05fc*/ 	.word	0x00003ab0
        /*0600*/ 	.word	0x00000000
        /*0604*/ 	.word	0x00000000
        /*0608*/ 	.short	0x0101
        /*060a*/ 	.byte	0xff
	.zero		1


	//   ....[81]....
        /*060c*/ 	.word	0x00003b70
        /*0610*/ 	.word	0x000000ff
        /*0614*/ 	.word	0x00000000
        /*0618*/ 	.short	0x010a
        /*061a*/ 	.byte	0x05
	.zero		1


	//   ....[82]....
        /*061c*/ 	.word	0x00003b80
        /*0620*/ 	.word	0x000000ff
        /*0624*/ 	.word	0x00000110
        /*0628*/ 	.short	0x010a
        /*062a*/ 	.byte	0x13
	.zero		1


	//   ....[83]....
        /*062c*/ 	.word	0x00003c30
        /*0630*/ 	.word	0x000000ff
        /*0634*/ 	.word	0x00000000
        /*0638*/ 	.short	0x010a
        /*063a*/ 	.byte	0x07
	.zero		1


	//   ....[84]....
        /*063c*/ 	.word	0x00003d60
        /*0640*/ 	.word	0x000000ff
        /*0644*/ 	.word	0x00000000
        /*0648*/ 	.short	0x010a
        /*064a*/ 	.byte	0x1a
	.zero		1


	//   ....[85]....
        /*064c*/ 	.word	0x00004060
        /*0650*/ 	.word	0x000000ff
        /*0654*/ 	.word	0x00000000
        /*0658*/ 	.short	0x010a
        /*065a*/ 	.byte	0x06
	.zero		1


	//   ....[86]....
        /*065c*/ 	.word	0x000040f0
        /*0660*/ 	.word	0x000000ff
        /*0664*/ 	.word	0x00000000
        /*0668*/ 	.short	0x010a
        /*066a*/ 	.byte	0x06
	.zero		1


	//   ....[87]....
        /*066c*/ 	.word	0x00004180
        /*0670*/ 	.word	0x000000ff
        /*0674*/ 	.word	0x00000000
        /*0678*/ 	.short	0x010a
        /*067a*/ 	.byte	0x06
	.zero		1


	//   ....[88]....
        /*067c*/ 	.word	0x00004220
        /*0680*/ 	.word	0x00000000
        /*0684*/ 	.word	0x00000000
        /*0688*/ 	.short	0x010a
        /*068a*/ 	.byte	0xff
	.zero		1


	//   ....[89]....
        /*068c*/ 	.word	0x00004260
        /*0690*/ 	.word	0x00000000
        /*0694*/ 	.word	0x00000000
        /*0698*/ 	.short	0x010a
        /*069a*/ 	.byte	0xff
	.zero		1


	//   ....[90]....
        /*069c*/ 	.word	0x000042d0
        /*06a0*/ 	.word	0x000000ff
        /*06a4*/ 	.word	0x00000000
        /*06a8*/ 	.short	0x0101
        /*06aa*/ 	.byte	0x05
	.zero		1


	//   ....[91]....
        /*06ac*/ 	.word	0x00004310
        /*06b0*/ 	.word	0x000000ff
        /*06b4*/ 	.word	0x00000150
        /*06b8*/ 	.short	0x010a
        /*06ba*/ 	.byte	0x0b
	.zero		1


	//   ....[92]....
        /*06bc*/ 	.word	0x00004370
        /*06c0*/ 	.word	0x000000ff
        /*06c4*/ 	.word	0x00000000
        /*06c8*/ 	.short	0x0101
        /*06ca*/ 	.byte	0x05
	.zero		1


	//   ....[93]....
        /*06cc*/ 	.word	0x00004770
        /*06d0*/ 	.word	0x00000000
        /*06d4*/ 	.word	0x000000d0
        /*06d8*/ 	.short	0x010a
        /*06da*/ 	.byte	0xff
	.zero		1


	//   ....[94]....
        /*06dc*/ 	.word	0x00004860
        /*06e0*/ 	.word	0x00000000
        /*06e4*/ 	.word	0x00000000
        /*06e8*/ 	.short	0x0101
        /*06ea*/ 	.byte	0xff
	.zero		1


	//   ....[95]....
        /*06ec*/ 	.word	0x00004b80
        /*06f0*/ 	.word	0x000000ff
        /*06f4*/ 	.word	0x000000c8
        /*06f8*/ 	.short	0x010a
        /*06fa*/ 	.byte	0x06
	.zero		1


	//   ....[96]....
        /*06fc*/ 	.word	0x00004d00
        /*0700*/ 	.word	0x000000ff
        /*0704*/ 	.word	0x000000b8
        /*0708*/ 	.short	0x010a
        /*070a*/ 	.byte	0x06
	.zero		1


	//   ....[97]....
        /*070c*/ 	.word	0x00005100
        /*0710*/ 	.word	0x000000ff
        /*0714*/ 	.word	0x000000b0
        /*0718*/ 	.short	0x010b
        /*071a*/ 	.byte	0x06
	.zero		1


	//   ....[98]....
        /*071c*/ 	.word	0x00005120
        /*0720*/ 	.word	0x000000ff
        /*0724*/ 	.word	0x00000000
        /*0728*/ 	.short	0x0101
        /*072a*/ 	.byte	0x25
	.zero		1


	//   ....[99]....
        /*072c*/ 	.word	0x00005160
        /*0730*/ 	.word	0x00000000
        /*0734*/ 	.word	0x000000b8
        /*0738*/ 	.short	0x010a
        /*073a*/ 	.byte	0xff
	.zero		1


	//   ....[100]....
        /*073c*/ 	.word	0x000053c0
        /*0740*/ 	.word	0x00000000
        /*0744*/ 	.word	0x000000d0
        /*0748*/ 	.short	0x010a
        /*074a*/ 	.byte	0xff
	.zero		1


	//   ....[101]....
        /*074c*/ 	.word	0x000054b0
        /*0750*/ 	.word	0x00000000
        /*0754*/ 	.word	0x00000000
        /*0758*/ 	.short	0x0101
        /*075a*/ 	.byte	0xff
	.zero		1


	//   ....[102]....
        /*075c*/ 	.word	0x00005b90
        /*0760*/ 	.word	0x000000ff
        /*0764*/ 	.word	0x000000b0
        /*0768*/ 	.short	0x010a
        /*076a*/ 	.byte	0x27
	.zero		1


	//   ....[103]....
        /*076c*/ 	.word	0x00005c00
        /*0770*/ 	.word	0x0000008d
        /*0774*/ 	.word	0x000000f0
        /*0778*/ 	.short	0x010a
        /*077a*/ 	.byte	0xff
	.zero		1


	//   ....[104]....
        /*077c*/ 	.word	0x00005cc0
        /*0780*/ 	.word	0x000000ff
        /*0784*/ 	.word	0x000000b0
        /*0788*/ 	.short	0x010a
        /*078a*/ 	.byte	0x27
	.zero		1


	//   ....[105]....
        /*078c*/ 	.word	0x00005eb0
        /*0790*/ 	.word	0x000000ff
        /*0794*/ 	.word	0x00000000
        /*0798*/ 	.short	0x0101
        /*079a*/ 	.byte	0x04
	.zero		1


	//   ....[106]....
        /*079c*/ 	.word	0x00005f10
        /*07a0*/ 	.word	0x0000008d
        /*07a4*/ 	.word	0x000000f0
        /*07a8*/ 	.short	0x010a
        /*07aa*/ 	.byte	0xff
	.zero		1


	//   ....[107]....
        /*07ac*/ 	.word	0x00006520
        /*07b0*/ 	.word	0x0000008d
        /*07b4*/ 	.word	0x00000000
        /*07b8*/ 	.short	0x0101
        /*07ba*/ 	.byte	0xff
	.zero		1


	//   ....[108]....
        /*07bc*/ 	.word	0x000072c0
        /*07c0*/ 	.word	0x00000003
        /*07c4*/ 	.word	0x00000140
        /*07c8*/ 	.short	0x010a
        /*07ca*/ 	.byte	0xff
	.zero		1


	//   ....[109]....
        /*07cc*/ 	.word	0x00007320
        /*07d0*/ 	.word	0x00000002
        /*07d4*/ 	.word	0x00000058
        /*07d8*/ 	.short	0x010a
        /*07da*/ 	.byte	0xff
	.zero		1


	//   ....[110]....
        /*07dc*/ 	.word	0x00007380
        /*07e0*/ 	.word	0x00000002
        /*07e4*/ 	.word	0x00000058
        /*07e8*/ 	.short	0x010a
        /*07ea*/ 	.byte	0xff
	.zero		1


	//   ....[111]....
        /*07ec*/ 	.word	0x000073d0
        /*07f0*/ 	.word	0x00000002
        /*07f4*/ 	.word	0x000000d0
        /*07f8*/ 	.short	0x010a
        /*07fa*/ 	.byte	0xff
	.zero		1


	//   ....[112]....
        /*07fc*/ 	.word	0x00007430
        /*0800*/ 	.word	0x00000000
        /*0804*/ 	.word	0x00000000
        /*0808*/ 	.short	0x010a
        /*080a*/ 	.byte	0xff
	.zero		1


	//   ....[113]....
        /*080c*/ 	.word	0x00007490
        /*0810*/ 	.word	0x00000000
        /*0814*/ 	.word	0x00000000
        /*0818*/ 	.short	0x010a
        /*081a*/ 	.byte	0xff
	.zero		1


	//   ....[114]....
        /*081c*/ 	.word	0x000074f0
        /*0820*/ 	.word	0x00000000
        /*0824*/ 	.word	0x00000000
        /*0828*/ 	.short	0x010a
        /*082a*/ 	.byte	0xff
	.zero		1


	//   ....[115]....
        /*082c*/ 	.word	0x00007550
        /*0830*/ 	.word	0x00000000
        /*0834*/ 	.word	0x00000000
        /*0838*/ 	.short	0x010a
        /*083a*/ 	.byte	0xff
	.zero		1


	//   ....[116]....
        /*083c*/ 	.word	0x000075b0
        /*0840*/ 	.word	0x00000000
        /*0844*/ 	.word	0x00000000
        /*0848*/ 	.short	0x010a
        /*084a*/ 	.byte	0xff
	.zero		1


	//   ....[117]....
        /*084c*/ 	.word	0x00007610
        /*0850*/ 	.word	0x00000000
        /*0854*/ 	.word	0x00000000
        /*0858*/ 	.short	0x010a
        /*085a*/ 	.byte	0xff
	.zero		1


	//   ....[118]....
        /*085c*/ 	.word	0x00007670
        /*0860*/ 	.word	0x00000000
        /*0864*/ 	.word	0x00000000
        /*0868*/ 	.short	0x010a
        /*086a*/ 	.byte	0xff
	.zero		1


	//   ....[119]....
        /*086c*/ 	.word	0x000076d0
        /*0870*/ 	.word	0x00000000
        /*0874*/ 	.word	0x00000000
        /*0878*/ 	.short	0x010a
        /*087a*/ 	.byte	0xff
	.zero		1


	//   ....[120]....
        /*087c*/ 	.word	0x00007730
        /*0880*/ 	.word	0x00000000
        /*0884*/ 	.word	0x00000000
        /*0888*/ 	.short	0x010a
        /*088a*/ 	.byte	0xff
	.zero		1


	//   ....[121]....
        /*088c*/ 	.word	0x00007790
        /*0890*/ 	.word	0x00000000
        /*0894*/ 	.word	0x00000000
        /*0898*/ 	.short	0x010a
        /*089a*/ 	.byte	0xff
	.zero		1


	//   ....[122]....
        /*089c*/ 	.word	0x000077e0
        /*08a0*/ 	.word	0x00000002
        /*08a4*/ 	.word	0x00000130
        /*08a8*/ 	.short	0x010a
        /*08aa*/ 	.byte	0xff
	.zero		1


	//   ....[123]....
        /*08ac*/ 	.word	0x00007840
        /*08b0*/ 	.word	0x00000002
        /*08b4*/ 	.word	0x000000e0
        /*08b8*/ 	.short	0x010a
        /*08ba*/ 	.byte	0xff
	.zero		1


	//   ....[124]....
        /*08bc*/ 	.word	0x00007890
        /*08c0*/ 	.word	0x00000002
        /*08c4*/ 	.word	0x000000d0
        /*08c8*/ 	.short	0x010a
        /*08ca*/ 	.byte	0xff
	.zero		1


	//   ....[125]....
        /*08cc*/ 	.word	0x000078f0
        /*08d0*/ 	.word	0x00000000
        /*08d4*/ 	.word	0x000000e0
        /*08d8*/ 	.short	0x010a
        /*08da*/ 	.byte	0xff
	.zero		1


	//   ....[126]....
        /*08dc*/ 	.word	0x00007950
        /*08e0*/ 	.word	0x00000000
        /*08e4*/ 	.word	0x00000008
        /*08e8*/ 	.short	0x010a
        /*08ea*/ 	.byte	0xff
	.zero		1


	//   ....[127]....
        /*08ec*/ 	.word	0x00007a30
        /*08f0*/ 	.word	0x00000000
        /*08f4*/ 	.word	0x00000008
        /*08f8*/ 	.short	0x010a
        /*08fa*/ 	.byte	0xff
	.zero		1


	//   ....[128]....
        /*08fc*/ 	.word	0x00007a80
        /*0900*/ 	.word	0x00000000
        /*0904*/ 	.word	0x000000d0
        /*0908*/ 	.short	0x010a
        /*090a*/ 	.byte	0xff
	.zero		1


	//   ....[129]....
        /*090c*/ 	.word	0x00007ae0
        /*0910*/ 	.word	0x00000000
        /*0914*/ 	.word	0x00000110
        /*0918*/ 	.short	0x010a
        /*091a*/ 	.byte	0xff
	.zero		1


	//   ....[130]....
        /*091c*/ 	.word	0x00007b40
        /*0920*/ 	.word	0x00000000
        /*0924*/ 	.word	0x00000000
        /*0928*/ 	.short	0x010a
        /*092a*/ 	.byte	0xff
	.zero		1


	//   ....[131]....
        /*092c*/ 	.word	0x00007ba0
        /*0930*/ 	.word	0x00000000
        /*0934*/ 	.word	0x00000000
        /*0938*/ 	.short	0x010a
        /*093a*/ 	.byte	0xff
	.zero		1


	//   ....[132]....
        /*093c*/ 	.word	0x00007c00
        /*0940*/ 	.word	0x00000000
        /*0944*/ 	.word	0x00000000
        /*0948*/ 	.short	0x010a
        /*094a*/ 	.byte	0xff
	.zero		1


	//   ....[133]....
        /*094c*/ 	.word	0x00007c60
        /*0950*/ 	.word	0x00000000
        /*0954*/ 	.word	0x00000000
        /*0958*/ 	.short	0x010a
        /*095a*/ 	.byte	0xff
	.zero		1


	//   ....[134]....
        /*095c*/ 	.word	0x00007cc0
        /*0960*/ 	.word	0x00000000
        /*0964*/ 	.word	0x00000150
        /*0968*/ 	.short	0x010a
        /*096a*/ 	.byte	0xff
	.zero		1


	//   ....[135]....
        /*096c*/ 	.word	0x00007d10
        /*0970*/ 	.word	0x00000000
        /*0974*/ 	.word	0x000000d0
        /*0978*/ 	.short	0x010a
        /*097a*/ 	.byte	0xff
	.zero		1


	//   ....[136]....
        /*097c*/ 	.word	0x00007d70
        /*0980*/ 	.word	0x00000000
        /*0984*/ 	.word	0x000000c8
        /*0988*/ 	.short	0x010a
        /*098a*/ 	.byte	0xff
	.zero		1


	//   ....[137]....
        /*098c*/ 	.word	0x00007dd0
        /*0990*/ 	.word	0x00000003
        /*0994*/ 	.word	0x000000b8
        /*0998*/ 	.short	0x010a
        /*099a*/ 	.byte	0xff
	.zero		1


	//   ....[138]....
        /*099c*/ 	.word	0x00007e20
        /*09a0*/ 	.word	0x00000000
        /*09a4*/ 	.word	0x000000d0
        /*09a8*/ 	.short	0x010a
        /*09aa*/ 	.byte	0xff
	.zero		1


	//   ....[139]....
        /*09ac*/ 	.word	0x00007e80
        /*09b0*/ 	.word	0x00000000
        /*09b4*/ 	.word	0x000000b0
        /*09b8*/ 	.short	0x010a
        /*09ba*/ 	.byte	0xff
	.zero		1


	//   ....[140]....
        /*09bc*/ 	.word	0x00007ed0
        /*09c0*/ 	.word	0x0000008d
        /*09c4*/ 	.word	0x000000f0
        /*09c8*/ 	.short	0x010a
        /*09ca*/ 	.byte	0xff
	.zero		1


	//----- nvinfo : EIATTR_NUM_MBARRIERS
	.align		4
.L_44:
        /*09cc*/ 	.byte	0x03, 0x38
        /*09ce*/ 	.short	0x002b


	//----- nvinfo : EIATTR_EXIT_INSTR_OFFSETS
	.align		4
        /*09d0*/ 	.byte	0x04, 0x1c
        /*09d2*/ 	.short	(.L_46 - .L_45)


	//   ....[0]....
.L_45:
        /*09d4*/ 	.word	0x00002cc0


	//   ....[1]....
        /*09d8*/ 	.word	0x000031b0


	//   ....[2]....
        /*09dc*/ 	.word	0x00003210


	//   ....[3]....
        /*09e0*/ 	.word	0x00004590


	//   ....[4]....
        /*09e4*/ 	.word	0x00005190


	//   ....[5]....
        /*09e8*/ 	.word	0x000051d0


	//   ....[6]....
        /*09ec*/ 	.word	0x000072b0


	//----- nvinfo : EIATTR_MAX_THREADS
	.align		4
.L_46:
        /*09f0*/ 	.byte	0x04, 0x05
        /*09f2*/ 	.short	(.L_48 - .L_47)
.L_47:
        /*09f4*/ 	.word	0x00000100
        /*09f8*/ 	.word	0x00000001
        /*09fc*/ 	.word	0x00000001


	//----- nvinfo : EIATTR_CRS_STACK_SIZE
	.align		4
.L_48:
        /*0a00*/ 	.byte	0x04, 0x1e
        /*0a02*/ 	.short	(.L_50 - .L_49)
.L_49:
        /*0a04*/ 	.word	0x00000000


	//----- nvinfo : EIATTR_CBANK_PARAM_SIZE
	.align		4
.L_50:
        /*0a08*/ 	.byte	0x03, 0x19
        /*0a0a*/ 	.short	0x0800


	//----- nvinfo : EIATTR_PARAM_CBANK
	.align		4
        /*0a0c*/ 	.byte	0x04, 0x0a
        /*0a0e*/ 	.short	(.L_52 - .L_51)
	.align		4
.L_51:
        /*0a10*/ 	.word	index@(.nv.constant0._ZN7cutlass13device_kernelINS_4gemm6kernel13GemmUniversalIN4cute5tupleIJiiiiEEENS1_10collective13CollectiveMmaINS1_35MainloopSm100TmaUmmaWarpSpecializedILi11ELi2ELi4ENS5_IJNS4_1CILi2EEENSA_ILi1EEESC_EEEEENS5_IJNSA_ILi256EEENSA_ILi48EEENSA_ILi128EEEEEENS_12float_e4m3_tENS5_IJlSC_lEEESJ_SK_NS4_8TiledMMAINS4_8MMA_AtomIJNS4_10MMA_TraitsINS4_25SM100_MMA_F8F6F4_2x1SM_SSEJSJ_SJ_fSF_SG_NS4_17integral_constantINS4_4UMMA5MajorELSR_0EEESS_NSP_INSQ_7ScaleInELST_0EEESU_EEEEEENS4_6LayoutINS5_IJSC_SC_SC_EEENS5_IJNSA_ILi0EEESZ_SZ_EEEEENS5_IJNS4_10UnderscoreES12_S12_EEEEENS4_18SM100_TMA_2SM_LOADENS4_14ComposedLayoutINS4_7SwizzleILi3ELi4ELi3EEENS4_18smem_ptr_flag_bitsILi8EEENSX_INS5_IJNSA_ILi8EEESH_EEENS5_IJSH_SC_EEEEEEEvNS4_8identityES15_S1F_vS1G_EENS_8epilogue10collective18CollectiveEpilogueINS1I_23Sm100TmaWarpSpecializedILi1ELi1ELi48ELb0ELb0EEEJNS5_IJSH_SG_SH_EEENS5_IJNSX_ISH_SC_EENSX_ISG_SC_EEEEESJ_SK_SJ_SK_NS1I_6fusion15FusionCallbacksIS1M_NS1R_17LinearCombinationISJ_fSJ_fLNS_15FloatRoundStyleE2EEES1N_S1Q_JEEENS4_5SM1004TMEM4LOAD26SM100_TMEM_LOAD_32dp32b16xENS4_13SM90_TMA_LOADENS16_INS17_ILi0ELi4ELi3EEES1A_NSX_INS5_IJS1B_NSA_ILi16EEEEEENS5_IJS23_SC_EEEEEEENS4_39AutoVectorizingCopyWithAssumedAlignmentILi128EEENS4_14SM90_TMA_STOREES27_S29_S29_EEEvvEEEEvNT_6ParamsE)
        /*0a14*/ 	.short	0x0380
        /*0a16*/ 	.short	0x0800


	//----- nvinfo : EIATTR_SW_WAR
	.align		4
.L_52:
        /*0a18*/ 	.byte	0x04, 0x36
        /*0a1a*/ 	.short	(.L_54 - .L_53)
.L_53:
        /*0a1c*/ 	.word	0x00000008
.L_54:


//--------------------- .nv.callgraph             --------------------------
	.section	.nv.callgraph,"",@"SHT_CUDA_CALLGRAPH"
	.align	4
	.sectionentsize	8
	.align		4
        /*0000*/ 	.word	0x00000000
	.align		4
        /*0004*/ 	.word	0xffffffff
	.align		4
        /*0008*/ 	.word	index@(_ZN7cutlass13device_kernelINS_4gemm6kernel13GemmUniversalIN4cute5tupleIJiiiiEEENS1_10collective13CollectiveMmaINS1_35MainloopSm100TmaUmmaWarpSpecializedILi11ELi2ELi4ENS5_IJNS4_1CILi2EEENSA_ILi1EEESC_EEEEENS5_IJNSA_ILi256EEENSA_ILi48EEENSA_ILi128EEEEEENS_12float_e4m3_tENS5_IJlSC_lEEESJ_SK_NS4_8TiledMMAINS4_8MMA_AtomIJNS4_10MMA_TraitsINS4_25SM100_MMA_F8F6F4_2x1SM_SSEJSJ_SJ_fSF_SG_NS4_17integral_constantINS4_4UMMA5MajorELSR_0EEESS_NSP_INSQ_7ScaleInELST_0EEESU_EEEEEENS4_6LayoutINS5_IJSC_SC_SC_EEENS5_IJNSA_ILi0EEESZ_SZ_EEEEENS5_IJNS4_10UnderscoreES12_S12_EEEEENS4_18SM100_TMA_2SM_LOADENS4_14ComposedLayoutINS4_7SwizzleILi3ELi4ELi3EEENS4_18smem_ptr_flag_bitsILi8EEENSX_INS5_IJNSA_ILi8EEESH_EEENS5_IJSH_SC_EEEEEEEvNS4_8identityES15_S1F_vS1G_EENS_8epilogue10collective18CollectiveEpilogueINS1I_23Sm100TmaWarpSpecializedILi1ELi1ELi48ELb0ELb0EEEJNS5_IJSH_SG_SH_EEENS5_IJNSX_ISH_SC_EENSX_ISG_SC_EEEEESJ_SK_SJ_SK_NS1I_6fusion15FusionCallbacksIS1M_NS1R_17LinearCombinationISJ_fSJ_fLNS_15FloatRoundStyleE2EEES1N_S1Q_JEEENS4_5SM1004TMEM4LOAD26SM100_TMEM_LOAD_32dp32b16xENS4_13SM90_TMA_LOADENS16_INS17_ILi0ELi4ELi3EEES1A_NSX_INS5_IJS1B_NSA_ILi16EEEEEENS5_IJS23_SC_EEEEEEENS4_39AutoVectorizingCopyWithAssumedAlignmentILi128EEENS4_14SM90_TMA_STOREES27_S29_S29_EEEvvEEEEvNT_6ParamsE)
	.align		4
        /*000c*/ 	.word	index@(__assertfail)
	.align		4
        /*0010*/ 	.word	0x00000000
	.align		4
        /*0014*/ 	.word	0xfffffffe
	.align		4
        /*0018*/ 	.word	0x00000000
	.align		4
        /*001c*/ 	.word	0xfffffffd
	.align		4
        /*0020*/ 	.word	0x00000000
	.align		4
        /*0024*/ 	.word	0xfffffffc


//--------------------- .nv.constant4             --------------------------
	.section	.nv.constant4,"a",@progbits
	.align	8
	.align		8
.nv.constant4:
        /*0000*/ 	.dword	__assertfail
	.align		8
        /*0008*/ 	.dword	__unnamed_1
	.align		8
        /*0010*/ 	.dword	_ZN40_INTERNAL_67a9ec13_4_k_cu_03ccaa35_300654cuda3std3__45__cpo5beginE
	.align		8
        /*0018*/ 	.dword	_ZN40_INTERNAL_67a9ec13_4_k_cu_03ccaa35_300654cuda3std3__45__cpo3endE
	.align		8
        /*0020*/ 	.dword	_ZN40_INTERNAL_67a9ec13_4_k_cu_03ccaa35_300654cuda3std3__45__cpo6cbeginE
	.align		8
        /*0028*/ 	.dword	_ZN40_INTERNAL_67a9ec13_4_k_cu_03ccaa35_300654cuda3std3__45__cpo4cendE
	.align		8
        /*0030*/ 	.dword	_ZN40_INTERNAL_67a9ec13_4_k_cu_03ccaa35_300654cuda3std3__442_GLOBAL__N__67a9ec13_4_k_cu_03ccaa35_300656ignoreE
	.align		8
        /*0038*/ 	.dword	_ZN40_INTERNAL_67a9ec13_4_k_cu_03ccaa35_300654cuda3std3__419piecewise_constructE
	.align		8
        /*0040*/ 	.dword	_ZN40_INTERNAL_67a9ec13_4_k_cu_03ccaa35_300654cuda3std3__48in_placeE
	.align		8
        /*0048*/ 	.dword	_ZN40_INTERNAL_67a9ec13_4_k_cu_03ccaa35_300654cuda3std6ranges3__45__cpo4swapE
	.align		8
        /*0050*/ 	.dword	_ZN40_INTERNAL_67a9ec13_4_k_cu_03ccaa35_300654cuda3std6ranges3__45__cpo9iter_moveE
	.align		8
        /*0058*/ 	.dword	_ZN40_INTERNAL_67a9ec13_4_k_cu_03ccaa35_300654cute7productE
	.align		8
        /*0060*/ 	.dword	_ZN40_INTERNAL_67a9ec13_4_k_cu_03ccaa35_300654cute1_E
	.align		8
        /*0068*/ 	.dword	$str$25
	.align		8
        /*0070*/ 	.dword	$str$26


//--------------------- .text._ZN7cutlass13device_kernelINS_4gemm6kernel13GemmUniversalIN4cute5tupleIJiiiiEEENS1_10collective13CollectiveMmaINS1_35MainloopSm100TmaUmmaWarpSpecializedILi11ELi2ELi4ENS5_IJNS4_1CILi2EEENSA_ILi1EEESC_EEEEENS5_IJNSA_ILi256EEENSA_ILi48EEENSA_ILi128EEEEEENS_12float_e4m3_tENS5_IJlSC_lEEESJ_SK_NS4_8TiledMMAINS4_8MMA_AtomIJNS4_10MMA_TraitsINS4_25SM100_MMA_F8F6F4_2x1SM_SSEJSJ_SJ_fSF_SG_NS4_17integral_constantINS4_4UMMA5MajorELSR_0EEESS_NSP_INSQ_7ScaleInELST_0EEESU_EEEEEENS4_6LayoutINS5_IJSC_SC_SC_EEENS5_IJNSA_ILi0EEESZ_SZ_EEEEENS5_IJNS4_10UnderscoreES12_S12_EEEEENS4_18SM100_TMA_2SM_LOADENS4_14ComposedLayoutINS4_7SwizzleILi3ELi4ELi3EEENS4_18smem_ptr_flag_bitsILi8EEENSX_INS5_IJNSA_ILi8EEESH_EEENS5_IJSH_SC_EEEEEEEvNS4_8identityES15_S1F_vS1G_EENS_8epilogue10collective18CollectiveEpilogueINS1I_23Sm100TmaWarpSpecializedILi1ELi1ELi48ELb0ELb0EEEJNS5_IJSH_SG_SH_EEENS5_IJNSX_ISH_SC_EENSX_ISG_SC_EEEEESJ_SK_SJ_SK_NS1I_6fusion15FusionCallbacksIS1M_NS1R_17LinearCombinationISJ_fSJ_fLNS_15FloatRoundStyleE2EEES1N_S1Q_JEEENS4_5SM1004TMEM4LOAD26SM100_TMEM_LOAD_32dp32b16xENS4_13SM90_TMA_LOADENS16_INS17_ILi0ELi4ELi3EEES1A_NSX_INS5_IJS1B_NSA_ILi16EEEEEENS5_IJS23_SC_EEEEEEENS4_39AutoVectorizingCopyWithAssumedAlignmentILi128EEENS4_14SM90_TMA_STOREES27_S29_S29_EEEvvEEEEvNT_6ParamsE --------------------------
	.section	.text._ZN7cutlass13device_kernelINS_4gemm6kernel13GemmUniversalIN4cute5tupleIJiiiiEEENS1_10collective13CollectiveMmaINS1_35MainloopSm100TmaUmmaWarpSpecializedILi11ELi2ELi4ENS5_IJNS4_1CILi2EEENSA_ILi1EEESC_EEEEENS5_IJNSA_ILi256EEENSA_ILi48EEENSA_ILi128EEEEEENS_12float_e4m3_tENS5_IJlSC_lEEESJ_SK_NS4_8TiledMMAINS4_8MMA_AtomIJNS4_10MMA_TraitsINS4_25SM100_MMA_F8F6F4_2x1SM_SSEJSJ_SJ_fSF_SG_NS4_17integral_constantINS4_4UMMA5MajorELSR_0EEESS_NSP_INSQ_7ScaleInELST_0EEESU_EEEEEENS4_6LayoutINS5_IJSC_SC_SC_EEENS5_IJNSA_ILi0EEESZ_SZ_EEEEENS5_IJNS4_10UnderscoreES12_S12_EEEEENS4_18SM100_TMA_2SM_LOADENS4_14ComposedLayoutINS4_7SwizzleILi3ELi4ELi3EEENS4_18smem_ptr_flag_bitsILi8EEENSX_INS5_IJNSA_ILi8EEESH_EEENS5_IJSH_SC_EEEEEEEvNS4_8identityES15_S1F_vS1G_EENS_8epilogue10collective18CollectiveEpilogueINS1I_23Sm100TmaWarpSpecializedILi1ELi1ELi48ELb0ELb0EEEJNS5_IJSH_SG_SH_EEENS5_IJNSX_ISH_SC_EENSX_ISG_SC_EEEEESJ_SK_SJ_SK_NS1I_6fusion15FusionCallbacksIS1M_NS1R_17LinearCombinationISJ_fSJ_fLNS_15FloatRoundStyleE2EEES1N_S1Q_JEEENS4_5SM1004TMEM4LOAD26SM100_TMEM_LOAD_32dp32b16xENS4_13SM90_TMA_LOADENS16_INS17_ILi0ELi4ELi3EEES1A_NSX_INS5_IJS1B_NSA_ILi16EEEEEENS5_IJS23_SC_EEEEEEENS4_39AutoVectorizingCopyWithAssumedAlignmentILi128EEENS4_14SM90_TMA_STOREES27_S29_S29_EEEvvEEEEvNT_6ParamsE,"ax",@progbits
	.align	128
.text._ZN7cutlass13device_kernelINS_4gemm6kernel13GemmUniversalIN4cute5tupleIJiiiiEEENS1_10collective13CollectiveMmaINS1_35MainloopSm100TmaUmmaWarpSpecializedILi11ELi2ELi4ENS5_IJNS4_1CILi2EEENSA_ILi1EEESC_EEEEENS5_IJNSA_ILi256EEENSA_ILi48EEENSA_ILi128EEEEEENS_12float_e4m3_tENS5_IJlSC_lEEESJ_SK_NS4_8TiledMMAINS4_8MMA_AtomIJNS4_10MMA_TraitsINS4_25SM100_MMA_F8F6F4_2x1SM_SSEJSJ_SJ_fSF_SG_NS4_17integral_constantINS4_4UMMA5MajorELSR_0EEESS_NSP_INSQ_7ScaleInELST_0EEESU_EEEEEENS4_6LayoutINS5_IJSC_SC_SC_EEENS5_IJNSA_ILi0EEESZ_SZ_EEEEENS5_IJNS4_10UnderscoreES12_S12_EEEEENS4_18SM100_TMA_2SM_LOADENS4_14ComposedLayoutINS4_7SwizzleILi3ELi4ELi3EEENS4_18smem_ptr_flag_bitsILi8EEENSX_INS5_IJNSA_ILi8EEESH_EEENS5_IJSH_SC_EEEEEEEvNS4_8identityES15_S1F_vS1G_EENS_8epilogue10collective18CollectiveEpilogueINS1I_23Sm100TmaWarpSpecializedILi1ELi1ELi48ELb0ELb0EEEJNS5_IJSH_SG_SH_EEENS5_IJNSX_ISH_SC_EENSX_ISG_SC_EEEEESJ_SK_SJ_SK_NS1I_6fusion15FusionCallbacksIS1M_NS1R_17LinearCombinationISJ_fSJ_fLNS_15FloatRoundStyleE2EEES1N_S1Q_JEEENS4_5SM1004TMEM4LOAD26SM100_TMEM_LOAD_32dp32b16xENS4_13SM90_TMA_LOADENS16_INS17_ILi0ELi4ELi3EEES1A_NSX_INS5_IJS1B_NSA_ILi16EEEEEENS5_IJS23_SC_EEEEEEENS4_39AutoVectorizingCopyWithAssumedAlignmentILi128EEENS4_14SM90_TMA_STOREES27_S29_S29_EEEvvEEEEvNT_6ParamsE:
        .type           _ZN7cutlass13device_kernelINS_4gemm6kernel13GemmUniversalIN4cute5tupleIJiiiiEEENS1_10collective13CollectiveMmaINS1_35MainloopSm100TmaUmmaWarpSpecializedILi11ELi2ELi4ENS5_IJNS4_1CILi2EEENSA_ILi1EEESC_EEEEENS5_IJNSA_ILi256EEENSA_ILi48EEENSA_ILi128EEEEEENS_12float_e4m3_tENS5_IJlSC_lEEESJ_SK_NS4_8TiledMMAINS4_8MMA_AtomIJNS4_10MMA_TraitsINS4_25SM100_MMA_F8F6F4_2x1SM_SSEJSJ_SJ_fSF_SG_NS4_17integral_constantINS4_4UMMA5MajorELSR_0EEESS_NSP_INSQ_7ScaleInELST_0EEESU_EEEEEENS4_6LayoutINS5_IJSC_SC_SC_EEENS5_IJNSA_ILi0EEESZ_SZ_EEEEENS5_IJNS4_10UnderscoreES12_S12_EEEEENS4_18SM100_TMA_2SM_LOADENS4_14ComposedLayoutINS4_7SwizzleILi3ELi4ELi3EEENS4_18smem_ptr_flag_bitsILi8EEENSX_INS5_IJNSA_ILi8EEESH_EEENS5_IJSH_SC_EEEEEEEvNS4_8identityES15_S1F_vS1G_EENS_8epilogue10collective18CollectiveEpilogueINS1I_23Sm100TmaWarpSpecializedILi1ELi1ELi48ELb0ELb0EEEJNS5_IJSH_SG_SH_EEENS5_IJNSX_ISH_SC_EENSX_ISG_SC_EEEEESJ_SK_SJ_SK_NS1I_6fusion15FusionCallbacksIS1M_NS1R_17LinearCombinationISJ_fSJ_fLNS_15FloatRoundStyleE2EEES1N_S1Q_JEEENS4_5SM1004TMEM4LOAD26SM100_TMEM_LOAD_32dp32b16xENS4_13SM90_TMA_LOADENS16_INS17_ILi0ELi4ELi3EEES1A_NSX_INS5_IJS1B_NSA_ILi16EEEEEENS5_IJS23_SC_EEEEEEENS4_39AutoVectorizingCopyWithAssumedAlignmentILi128EEENS4_14SM90_TMA_STOREES27_S29_S29_EEEvvEEEEvNT_6ParamsE,@function
        .size           _ZN7cutlass13device_kernelINS_4gemm6kernel13GemmUniversalIN4cute5tupleIJiiiiEEENS1_10collective13CollectiveMmaINS1_35MainloopSm100TmaUmmaWarpSpecializedILi11ELi2ELi4ENS5_IJNS4_1CILi2EEENSA_ILi1EEESC_EEEEENS5_IJNSA_ILi256EEENSA_ILi48EEENSA_ILi128EEEEEENS_12float_e4m3_tENS5_IJlSC_lEEESJ_SK_NS4_8TiledMMAINS4_8MMA_AtomIJNS4_10MMA_TraitsINS4_25SM100_MMA_F8F6F4_2x1SM_SSEJSJ_SJ_fSF_SG_NS4_17integral_constantINS4_4UMMA5MajorELSR_0EEESS_NSP_INSQ_7ScaleInELST_0EEESU_EEEEEENS4_6LayoutINS5_IJSC_SC_SC_EEENS5_IJNSA_ILi0EEESZ_SZ_EEEEENS5_IJNS4_10UnderscoreES12_S12_EEEEENS4_18SM100_TMA_2SM_LOADENS4_14ComposedLayoutINS4_7SwizzleILi3ELi4ELi3EEENS4_18smem_ptr_flag_bitsILi8EEENSX_INS5_IJNSA_ILi8EEESH_EEENS5_IJSH_SC_EEEEEEEvNS4_8identityES15_S1F_vS1G_EENS_8epilogue10collective18CollectiveEpilogueINS1I_23Sm100TmaWarpSpecializedILi1ELi1ELi48ELb0ELb0EEEJNS5_IJSH_SG_SH_EEENS5_IJNSX_ISH_SC_EENSX_ISG_SC_EEEEESJ_SK_SJ_SK_NS1I_6fusion15FusionCallbacksIS1M_NS1R_17LinearCombinationISJ_fSJ_fLNS_15FloatRoundStyleE2EEES1N_S1Q_JEEENS4_5SM1004TMEM4LOAD26SM100_TMEM_LOAD_32dp32b16xENS4_13SM90_TMA_LOADENS16_INS17_ILi0ELi4ELi3EEES1A_NSX_INS5_IJS1B_NSA_ILi16EEEEEENS5_IJS23_SC_EEEEEEENS4_39AutoVectorizingCopyWithAssumedAlignmentILi128EEENS4_14SM90_TMA_STOREES27_S29_S29_EEEvvEEEEvNT_6ParamsE,(.L_x_169 - _ZN7cutlass13device_kernelINS_4gemm6kernel13GemmUniversalIN4cute5tupleIJiiiiEEENS1_10collective13CollectiveMmaINS1_35MainloopSm100TmaUmmaWarpSpecializedILi11ELi2ELi4ENS5_IJNS4_1CILi2EEENSA_ILi1EEESC_EEEEENS5_IJNSA_ILi256EEENSA_ILi48EEENSA_ILi128EEEEEENS_12float_e4m3_tENS5_IJlSC_lEEESJ_SK_NS4_8TiledMMAINS4_8MMA_AtomIJNS4_10MMA_TraitsINS4_25SM100_MMA_F8F6F4_2x1SM_SSEJSJ_SJ_fSF_SG_NS4_17integral_constantINS4_4UMMA5MajorELSR_0EEESS_NSP_INSQ_7ScaleInELST_0EEESU_EEEEEENS4_6LayoutINS5_IJSC_SC_SC_EEENS5_IJNSA_ILi0EEESZ_SZ_EEEEENS5_IJNS4_10UnderscoreES12_S12_EEEEENS4_18SM100_TMA_2SM_LOADENS4_14ComposedLayoutINS4_7SwizzleILi3ELi4ELi3EEENS4_18smem_ptr_flag_bitsILi8EEENSX_INS5_IJNSA_ILi8EEESH_EEENS5_IJSH_SC_EEEEEEEvNS4_8identityES15_S1F_vS1G_EENS_8epilogue10collective18CollectiveEpilogueINS1I_23Sm100TmaWarpSpecializedILi1ELi1ELi48ELb0ELb0EEEJNS5_IJSH_SG_SH_EEENS5_IJNSX_ISH_SC_EENSX_ISG_SC_EEEEESJ_SK_SJ_SK_NS1I_6fusion15FusionCallbacksIS1M_NS1R_17LinearCombinationISJ_fSJ_fLNS_15FloatRoundStyleE2EEES1N_S1Q_JEEENS4_5SM1004TMEM4LOAD26SM100_TMEM_LOAD_32dp32b16xENS4_13SM90_TMA_LOADENS16_INS17_ILi0ELi4ELi3EEES1A_NSX_INS5_IJS1B_NSA_ILi16EEEEEENS5_IJS23_SC_EEEEEEENS4_39AutoVectorizingCopyWithAssumedAlignmentILi128EEENS4_14SM90_TMA_STOREES27_S29_S29_EEEvvEEEEvNT_6ParamsE)
        .other          _ZN7cutlass13device_kernelINS_4gemm6kernel13GemmUniversalIN4cute5tupleIJiiiiEEENS1_10collective13CollectiveMmaINS1_35MainloopSm100TmaUmmaWarpSpecializedILi11ELi2ELi4ENS5_IJNS4_1CILi2EEENSA_ILi1EEESC_EEEEENS5_IJNSA_ILi256EEENSA_ILi48EEENSA_ILi128EEEEEENS_12float_e4m3_tENS5_IJlSC_lEEESJ_SK_NS4_8TiledMMAINS4_8MMA_AtomIJNS4_10MMA_TraitsINS4_25SM100_MMA_F8F6F4_2x1SM_SSEJSJ_SJ_fSF_SG_NS4_17integral_constantINS4_4UMMA5MajorELSR_0EEESS_NSP_INSQ_7ScaleInELST_0EEESU_EEEEEENS4_6LayoutINS5_IJSC_SC_SC_EEENS5_IJNSA_ILi0EEESZ_SZ_EEEEENS5_IJNS4_10UnderscoreES12_S12_EEEEENS4_18SM100_TMA_2SM_LOADENS4_14ComposedLayoutINS4_7SwizzleILi3ELi4ELi3EEENS4_18smem_ptr_flag_bitsILi8EEENSX_INS5_IJNSA_ILi8EEESH_EEENS5_IJSH_SC_EEEEEEEvNS4_8identityES15_S1F_vS1G_EENS_8epilogue10collective18CollectiveEpilogueINS1I_23Sm100TmaWarpSpecializedILi1ELi1ELi48ELb0ELb0EEEJNS5_IJSH_SG_SH_EEENS5_IJNSX_ISH_SC_EENSX_ISG_SC_EEEEESJ_SK_SJ_SK_NS1I_6fusion15FusionCallbacksIS1M_NS1R_17LinearCombinationISJ_fSJ_fLNS_15FloatRoundStyleE2EEES1N_S1Q_JEEENS4_5SM1004TMEM4LOAD26SM100_TMEM_LOAD_32dp32b16xENS4_13SM90_TMA_LOADENS16_INS17_ILi0ELi4ELi3EEES1A_NSX_INS5_IJS1B_NSA_ILi16EEEEEENS5_IJS23_SC_EEEEEEENS4_39AutoVectorizingCopyWithAssumedAlignmentILi128EEENS4_14SM90_TMA_STOREES27_S29_S29_EEEvvEEEEvNT_6ParamsE,@"STO_CUDA_ENTRY STV_DEFAULT"
_ZN7cutlass13device_kernelINS_4gemm6kernel13GemmUniversalIN4cute5tupleIJiiiiEEENS1_10collective13CollectiveMmaINS1_35MainloopSm100TmaUmmaWarpSpecializedILi11ELi2ELi4ENS5_IJNS4_1CILi2EEENSA_ILi1EEESC_EEEEENS5_IJNSA_ILi256EEENSA_ILi48EEENSA_ILi128EEEEEENS_12float_e4m3_tENS5_IJlSC_lEEESJ_SK_NS4_8TiledMMAINS4_8MMA_AtomIJNS4_10MMA_TraitsINS4_25SM100_MMA_F8F6F4_2x1SM_SSEJSJ_SJ_fSF_SG_NS4_17integral_constantINS4_4UMMA5MajorELSR_0EEESS_NSP_INSQ_7ScaleInELST_0EEESU_EEEEEENS4_6LayoutINS5_IJSC_SC_SC_EEENS5_IJNSA_ILi0EEESZ_SZ_EEEEENS5_IJNS4_10UnderscoreES12_S12_EEEEENS4_18SM100_TMA_2SM_LOADENS4_14ComposedLayoutINS4_7SwizzleILi3ELi4ELi3EEENS4_18smem_ptr_flag_bitsILi8EEENSX_INS5_IJNSA_ILi8EEESH_EEENS5_IJSH_SC_EEEEEEEvNS4_8identityES15_S1F_vS1G_EENS_8epilogue10collective18CollectiveEpilogueINS1I_23Sm100TmaWarpSpecializedILi1ELi1ELi48ELb0ELb0EEEJNS5_IJSH_SG_SH_EEENS5_IJNSX_ISH_SC_EENSX_ISG_SC_EEEEESJ_SK_SJ_SK_NS1I_6fusion15FusionCallbacksIS1M_NS1R_17LinearCombinationISJ_fSJ_fLNS_15FloatRoundStyleE2EEES1N_S1Q_JEEENS4_5SM1004TMEM4LOAD26SM100_TMEM_LOAD_32dp32b16xENS4_13SM90_TMA_LOADENS16_INS17_ILi0ELi4ELi3EEES1A_NSX_INS5_IJS1B_NSA_ILi16EEEEEENS5_IJS23_SC_EEEEEEENS4_39AutoVectorizingCopyWithAssumedAlignmentILi128EEENS4_14SM90_TMA_STOREES27_S29_S29_EEEvvEEEEvNT_6ParamsE:
[----:B------:R-:W1:Y:S01]  /*0000*/  LDC R1, c[0x0][0x37c] ;  /* 0x0000df00ff017b82 */ /* 0x000e620000000800 */
[----:B------:R-:W2:Y:S01]  /*0010*/  S2R R139, SR_TID.X ;  /* 0x00000000008b7919 */ /* 0x000ea20000002100 */
[----:B------:R-:W3:Y:S06]  /*0020*/  LDCU.64 UR4, c[0x0][0x890] ;  /* 0x00011200ff0477ac */ /* 0x000eec0008000a00 */
[----:B------:R-:W4:Y:S01]  /*0030*/  S2UR UR37, SR_CgaCtaId ;  /* 0x00000000002579c3 */ /* 0x000f220000008800 */
[----:B------:R-:W-:Y:S02]  /*0040*/  PRMT R129, RZ, 0x7610, R129 ;  /* 0x00007610ff817816 */ /* 0x000fe40000000081 */
[----:B------:R-:W-:Y:S01]  /*0050*/  ELECT P1, URZ, PT ;  /* 0x0000000000ff782f */ /* 0x000fe20003820000 */
[----:B------:R-:W1:Y:S01]  /*0060*/  LDCU.64 UR44, c[0x0][0x358] ;  /* 0x00006b00ff2c77ac */ /* 0x000e620008000a00 */
[----:B---3--:R-:W-:-:S04]  /*0070*/  UISETP.NE.U32.AND UP0, UPT, UR4, URZ, UPT ;  /* 0x000000ff0400728c */ /* 0x008fc8000bf05070 */
[----:B------:R-:W-:Y:S02]  /*0080*/  UISETP.NE.AND.EX UP0, UPT, UR5, URZ, UPT, UP0 ;  /* 0x000000ff0500728c */ /* 0x000fe4000bf05300 */
[----:B----4-:R-:W-:Y:S02]  /*0090*/  ULOP3.LUT UR9, UR37, 0x1, URZ, 0xc0, !UPT ;  /* 0x0000000125097892 */ /* 0x010fe4000f8ec0ff */
[----:B------:R-:W-:Y:S01]  /*00a0*/  ULOP3.LUT UR8, UR37, 0x1, URZ, 0x3c, !UPT ;  /* 0x0000000125087892 */ /* 0x000fe2000f8e3cff */
[----:B--2---:R-:W-:-:S05]  /*00b0*/  SHF.R.U32.HI R133, RZ, 0x5, R139 ;  /* 0x00000005ff857819 */ /* 0x004fca000001168b */
[----:B------:R-:W2:Y:S02]  /*00c0*/  SHFL.IDX PT, R0, R133, RZ, 0x1f ;  /* 0x00001fff85007589 */ /* 0x000ea400000e0000 */
[----:B--2---:R-:W-:Y:S01]  /*00d0*/  R2UR UR10, R0 ;  /* 0x00000000000a72ca */ /* 0x004fe200000e0000 */
[----:B-1----:R-:W-:-:S14]  /*00e0*/  BRA.U UP0, `(.L_x_0) ;  /* 0x00000001002c7547 */ /* 0x002fdc000b800000 */
[----:B------:R-:W1:Y:S02]  /*00f0*/  LDCU.64 UR6, c[0x0][0x888] ;  /* 0x00011100ff0677ac */ /* 0x000e640008000a00 */
[----:B-1----:R-:W-:-:S04]  /*0100*/  UISETP.NE.U32.AND UP0, UPT, UR6, URZ, UPT ;  /* 0x000000ff0600728c */ /* 0x002fc8000bf05070 */
[----:B------:R-:W-:-:S09]  /*0110*/  UISETP.NE.AND.EX UP0, UPT, UR7, URZ, UPT, UP0 ;  /* 0x000000ff0700728c */ /* 0x000fd2000bf05300 */
[----:B------:R-:W-:Y:S05]  /*0120*/  BRA.U !UP0, `(.L_x_1) ;  /* 0x0000000108147547 */ /* 0x000fea000b800000 */
[----:B------:R-:W1:Y:S02]  /*0130*/  LDC.64 R2, c[0x0][0x888] ;  /* 0x00022200ff027b82 */ /* 0x000e640000000a00 */
[----:B-1----:R-:W2:Y:S01]  /*0140*/  LDG.E R0, desc[UR44][R2.64] ;  /* 0x0000002c02007981 */ /* 0x002ea2000c1e1900 */
[----:B------:R-:W-:Y:S01]  /*0150*/  HFMA2 R129, -RZ, RZ, 0, 5.9604644775390625e-08 ;  /* 0x00000001ff817431 */ /* 0x000fe200000001ff */
[----:B--2---:R-:W-:Y:S01]  /*0160*/  R2UR UR38, R0 ;  /* 0x00000000002672ca */ /* 0x004fe200000e0000 */
[----:B------:R-:W-:Y:S05]  /*0170*/  BRA `(.L_x_0) ;  /* 0x0000000000087947 */ /* 0x000fea0003800000 */
.L_x_1:
[----:B------:R-:W-:Y:S01]  /*0180*/  HFMA2 R129, -RZ, RZ, 0, 5.9604644775390625e-08 ;  /* 0x00000001ff817431 */ /* 0x000fe200000001ff */
[----:B------:R-:W1:Y:S02]  /*0190*/  LDCU UR38, c[0x0][0x880] ;  /* 0x00011000ff2677ac */ /* 0x000e640008000800 */
.L_x_0:
[----:B------:R-:W2:Y:S02]  /*01a0*/  LDCU.64 UR6, c[0x0][0x8b0] ;  /* 0x00011600ff0677ac */ /* 0x000ea40008000a00 */
[----:B--2---:R-:W-:-:S04]  /*01b0*/  UISETP.NE.U32.AND UP0, UPT, UR6, URZ, UPT ;  /* 0x000000ff0600728c */ /* 0x004fc8000bf05070 */
[----:B------:R-:W-:-:S09]  /*01c0*/  UISETP.NE.AND.EX UP0, UPT, UR7, URZ, UPT, UP0 ;  /* 0x000000ff0700728c */ /* 0x000fd2000bf05300 */
[----:B------:R-:W-:Y:S05]  /*01d0*/  BRA.U UP0, `(.L_x_2) ;  /* 0x0000000100207547 */ /* 0x000fea000b800000 */
[----:B------:R-:W2:Y:S02]  /*01e0*/  LDCU.64 UR6, c[0x0][0x8a8] ;  /* 0x00011500ff0677ac */ /* 0x000ea40008000a00 */
[----:B--2---:R-:W-:-:S04]  /*01f0*/  UISETP.NE.U32.AND UP0, UPT, UR6, URZ, UPT ;  /* 0x000000ff0600728c */ /* 0x004fc8000bf05070 */
[----:B------:R-:W-:-:S09]  /*0200*/  UISETP.NE.AND.EX UP0, UPT, UR7, URZ, UPT, UP0 ;  /* 0x000000ff0700728c */ /* 0x000fd2000bf05300 */
[----:B------:R-:W-:Y:S05]  /*0210*/  BRA.U !UP0, `(.L_x_3) ;  /* 0x00000001080c7547 */ /* 0x000fea000b800000 */
[----:B------:R-:W2:Y:S02]  /*0220*/  LDC.64 R64, c[0x0][0x8a8] ;  /* 0x00022a00ff407b82 */ /* 0x000ea40000000a00 */
[----:B--2---:R2:W5:Y:S01]  /*0230*/  LDG.E R64, desc[UR44][R64.64] ;  /* 0x0000002c40407981 */ /* 0x004562000c1e1900 */
[----:B------:R-:W-:Y:S05]  /*0240*/  BRA `(.L_x_2) ;  /* 0x0000000000047947 */ /* 0x000fea0003800000 */
.L_x_3:
[----:B------:R-:W3:Y:S02]  /*0250*/  LDC R64, c[0x0][0x8a0] ;  /* 0x00022800ff407b82 */ /* 0x000ee40000000800 */
.L_x_2:
[----:B------:R-:W-:Y:S01]  /*0260*/  IMAD.U32 R0, RZ, RZ, UR10 ;  /* 0x0000000aff007e24 */ /* 0x000fe2000f8e00ff */
[----:B------:R-:W-:Y:S04]  /*0270*/  BSSY.RECONVERGENT B0, `(.L_x_4) ;  /* 0x000000c000007945 */ /* 0x000fe80003800200 */
[C---:B------:R-:W-:Y:S02]  /*0280*/  ISETP.NE.OR P2, PT, R0.reuse, 0x1, !P1 ;  /* 0x000000010000780c */ /* 0x040fe40004f45670 */
[----:B------:R-:W-:-:S11]  /*0290*/  ISETP.NE.OR P0, PT, R0, 0x3, !P1 ;  /* 0x000000030000780c */ /* 0x000fd60004f05670 */
[----:B------:R-:W-:Y:S05]  /*02a0*/  @P2 BRA `(.L_x_5) ;  /* 0x0000000000202947 */ /* 0x000fea0003800000 */
[----:B------:R-:W4:Y:S02]  /*02b0*/  LDCU.64 UR6, c[0x0][0x348] ;  /* 0x00006900ff0677ac */ /* 0x000f240008000a00 */
[----:B----4-:R-:W-:Y:S02]  /*02c0*/  UIADD3 UR12, UP1, UPT, UR6, 0x80, URZ ;  /* 0x00000080060c7890 */ /* 0x010fe4000ff3e0ff */
[----:B------:R-:W-:Y:S02]  /*02d0*/  UIADD3 UR6, UP0, UPT, UR6, 0x180, URZ ;  /* 0x0000018006067890 */ /* 0x000fe4000ff1e0ff */
[----:B------:R-:W-:Y:S02]  /*02e0*/  UIADD3.X UR13, UPT, UPT, URZ, UR7, URZ, UP1, !UPT ;  /* 0x00000007ff0d7290 */ /* 0x000fe40008ffe4ff */
[----:B------:R-:W-:-:S07]  /*02f0*/  UIADD3.X UR7, UPT, UPT, URZ, UR7, URZ, UP0, !UPT ;  /* 0x00000007ff077290 */ /* 0x000fce00087fe4ff */
[----:B------:R4:W-:Y:S02]  /*0300*/  UTMACCTL.PF [UR12] ;  /* 0x000000000c0079b9 */ /* 0x0009e40008040000 */
[----:B------:R4:W-:Y:S02]  /*0310*/  UTMACCTL.PF [UR6] ;  /* 0x00000000060079b9 */ /* 0x0009e40008040000 */
[----:B----4-:R-:W-:Y:S01]  /*0320*/  NOP ;  /* 0x0000000000007918 */ /* 0x010fe20000000000 */
.L_x_5:
[----:B-1----:R-:W-:Y:S05]  /*0330*/  BSYNC.RECONVERGENT B0 ;  /* 0x0000000000007941 */ /* 0x002fea0003800200 */
.L_x_4:
[----:B------:R-:W-:Y:S04]  /*0340*/  BSSY.RECONVERGENT B0, `(.L_x_6) ;  /* 0x000000a000007945 */ /* 0x000fe80003800200 */
[----:B------:R-:W-:Y:S05]  /*0350*/  @P0 BRA `(.L_x_7) ;  /* 0x0000000000200947 */ /* 0x000fea0003800000 */
[----:B------:R-:W1:Y:S02]  /*0360*/  LDCU.64 UR6, c[0x0][0x348] ;  /* 0x00006900ff0677ac */ /* 0x000e640008000a00 */
[----:B-1----:R-:W-:Y:S02]  /*0370*/  UIADD3 UR12, UP1, UPT, UR6, 0x580, URZ ;  /* 0x00000580060c7890 */ /* 0x002fe4000ff3e0ff */
[----:B------:R-:W-:Y:S02]  /*0380*/  UIADD3 UR6, UP0, UPT, UR6, 0x680, URZ ;  /* 0x0000068006067890 */ /* 0x000fe4000ff1e0ff */
[----:B------:R-:W-:Y:S02]  /*0390*/  UIADD3.X UR13, UPT, UPT, URZ, UR7, URZ, UP1, !UPT ;  /* 0x00000007ff0d7290 */ /* 0x000fe40008ffe4ff */
[----:B------:R-:W-:-:S07]  /*03a0*/  UIADD3.X UR7, UPT, UPT, URZ, UR7, URZ, UP0, !UPT ;  /* 0x00000007ff077290 */ /* 0x000fce00087fe4ff */
[----:B------:R1:W-:Y:S02]  /*03b0*/  UTMACCTL.PF [UR12] ;  /* 0x000000000c0079b9 */ /* 0x0003e40008040000 */
[----:B------:R1:W-:Y:S02]  /*03c0*/  UTMACCTL.PF [UR6] ;  /* 0x00000000060079b9 */ /* 0x0003e40008040000 */
[----:B-1----:R-:W-:Y:S01]  /*03d0*/  NOP ;  /* 0x0000000000007918 */ /* 0x002fe20000000000 */
.L_x_7:
[----:B------:R-:W-:Y:S05]  /*03e0*/  BSYNC.RECONVERGENT B0 ;  /* 0x0000000000007941 */ /* 0x000fea0003800200 */
.L_x_6:
[----:B------:R-:W1:Y:S01]  /*03f0*/  LDCU.64 UR6, c[0x0][0x888] ;  /* 0x00011100ff0677ac */ /* 0x000e620008000a00 */
[----:B------:R-:W-:Y:S02]  /*0400*/  UISETP.EQ.U32.AND UP1, UPT, UR4, URZ, UPT ;  /* 0x000000ff0400728c */ /* 0x000fe4000bf22070 */
[----:B------:R-:W-:Y:S02]  /*0410*/  UPLOP3.LUT UP5, UPT, UPT, UPT, UPT, 0x80, 0x8 ;  /* 0x000000000008789c */ /* 0x000fe40003faf070 */
[----:B-1----:R-:W-:-:S04]  /*0420*/  UISETP.NE.U32.AND UP0, UPT, UR6, URZ, UPT ;  /* 0x000000ff0600728c */ /* 0x002fc8000bf05070 */
[----:B------:R-:W-:-:S04]  /*0430*/  UISETP.NE.AND.EX UP0, UPT, UR7, URZ, UPT, UP0 ;  /* 0x000000ff0700728c */ /* 0x000fc8000bf05300 */
[----:B------:R-:W-:-:S04]  /*0440*/  UISETP.EQ.OR.EX UP2, UPT, UR5, URZ, !UP0, UP1 ;  /* 0x000000ff0500728c */ /* 0x000fc8000c742710 */
[----:B------:R-:W-:-:S05]  /*0450*/  UP2UR UR46, UPR, URZ, 0x4 ;  /* 0x00000004ff2e7883 */ /* 0x000fca0008000000 */
[----:B------:R-:W-:Y:S07]  /*0460*/  BRA.U !UP2, `(.L_x_8) ;  /* 0x000000010a207547 */ /* 0x000fee000b800000 */
[----:B------:R-:W-:Y:S01]  /*0470*/  UISETP.NE.U32.AND UP2, UPT, UR4, URZ, UPT ;  /* 0x000000ff0400728c */ /* 0x000fe2000bf45070 */
[----:B------:R-:W-:Y:S01]  /*0480*/  FSETP.NEU.AND P0, PT, RZ, UR38, PT ;  /* 0x00000026ff007c0b */ /* 0x000fe2000bf0d000 */
[----:B------:R-:W-:Y:S02]  /*0490*/  USEL UR4, URZ, 0xffffffff, UP0 ;  /* 0xffffffffff047887 */ /* 0x000fe40008000000 */
[----:B------:R-:W-:-:S10]  /*04a0*/  UISETP.NE.AND.EX UP2, UPT, UR5, URZ, UPT, UP2 ;  /* 0x000000ff0500728c */ /* 0x000fd4000bf45320 */
[----:B------:R-:W-:Y:S01]  /*04b0*/  VOTEU.ANY UP1, P0 ;  /* 0x0000000000ff7886 */ /* 0x000fe20000020100 */
[----:B------:R-:W-:-:S04]  /*04c0*/  @!UP2 USEL UR4, URZ, 0xffffffff, UP1 ;  /* 0xffffffffff04a887 */ /* 0x000fc80008800000 */
[----:B------:R-:W-:-:S04]  /*04d0*/  ULOP3.LUT UR4, UR4, 0x1, URZ, 0xc0, !UPT ;  /* 0x0000000104047892 */ /* 0x000fc8000f8ec0ff */
[----:B------:R-:W-:-:S11]  /*04e0*/  UISETP.NE.U32.AND UP5, UPT, UR4, 0x1, UPT ;  /* 0x000000010400788c */ /* 0x000fd6000bfa5070 */
.L_x_8:
[----:B------:R-:W1:Y:S01]  /*04f0*/  SHFL.IDX PT, R0, R133, RZ, 0x1f ;  /* 0x00001fff85007589 */ /* 0x000e6200000e0000 */
[----:B------:R-:W-:-:S04]  /*0500*/  UISETP.NE.AND UP1, UPT, UR10, 0x2, UPT ;  /* 0x000000020a00788c */ /* 0x000fc8000bf25270 */
[----:B------:R-:W-:Y:S02]  /*0510*/  UISETP.EQ.AND UP2, UPT, UR9, URZ, !UP1 ;  /* 0x000000ff0900728c */ /* 0x000fe4000cf42270 */
[----:B------:R-:W-:-:S04]  /*0520*/  USEL UR14, URZ, 0x1, UP1 ;  /* 0x00000001ff0e7887 */ /* 0x000fc80008800000 */
[----:B------:R-:W-:Y:S02]  /*0530*/  PLOP3.LUT P5, PT, P1, PT, UP2, 0x80, 0x8 ;  /* 0x000000000008781c */ /* 0x000fe40000faf028 */
[----:B-1----:R-:W-:-:S13]  /*0540*/  ISETP.NE.AND P0, PT, R0, RZ, PT ;  /* 0x000000ff0000720c */ /* 0x002fda0003f05270 */
[----:B------:R-:W-:Y:S05]  /*0550*/  @P0 BRA `(.L_x_9) ;  /* 0x0000000000880947 */ /* 0x000fea0003800000 */
[----:B------:R-:W-:Y:S01]  /*0560*/  ELECT P0, URZ, PT ;  /* 0x0000000000ff782f */ /* 0x000fe20003800000 */
[----:B------:R-:W-:-:S12]  /*0570*/  BSSY.RECONVERGENT B0, `(.L_x_9) ;  /* 0x0000020000007945 */ /* 0x000fd80003800200 */
[----:B------:R-:W-:Y:S05]  /*0580*/  @!P0 BRA `(.L_x_10) ;  /* 0x0000000000788947 */ /* 0x000fea0003800000 */
[----:B------:R-:W-:Y:S01]  /*0590*/  UMOV UR5, 0x400 ;  /* 0x0000040000057882 */ /* 0x000fe20000000000 */
[----:B------:R-:W-:Y:S01]  /*05a0*/  UMOV UR4, 0x1 ;  /* 0x0000000100047882 */ /* 0x000fe20000000000 */
[----:B------:R-:W-:Y:S02]  /*05b0*/  ULEA UR5, UR37, UR5, 0x18 ;  /* 0x0000000525057291 */ /* 0x000fe4000f8ec0ff */
[----:B------:R-:W-:-:S04]  /*05c0*/  UIADD3 UR6, UPT, UPT, -UR4, 0x100000, URZ ;  /* 0x0010000004067890 */ /* 0x000fc8000fffe1ff */
[----:B------:R-:W-:Y:S02]  /*05d0*/  USHF.L.U32 UR7, UR6, 0xb, URZ ;  /* 0x0000000b06077899 */ /* 0x000fe400080006ff */
[----:B------:R-:W-:Y:S01]  /*05e0*/  USHF.L.U32 UR6, UR6, 0x1, URZ ;  /* 0x0000000106067899 */ /* 0x000fe200080006ff */
[----:B------:R-:W1:Y:S11]  /*05f0*/  FENCE.VIEW.ASYNC.S ;  /* 0x00000000000073c6 */ /* 0x000e760000000000 */
[----:B-1----:R1:W4:Y:S01]  /*0600*/  SYNCS.EXCH.64 URZ, [UR5], UR6 ;  /* 0x0000000605ff75b2 */ /* 0x0023220008000100 */
[----:B------:R1:W1:Y:S01]  /*0610*/  SYNCS.EXCH.64 URZ, [UR5+0x58], UR6 ;  /* 0x0000580605ff75b2 */ /* 0x0002620008000100 */
        /* <DEDUP_REMOVED lines=20> */
[----:B------:R-:W-:Y:S01]  /*0760*/  NOP ;  /* 0x0000000000007918 */ /* 0x000fe20000000000 */
.L_x_10:
[----:B-1----:R-:W-:Y:S05]  /*0770*/  BSYNC.RECONVERGENT B0 ;  /* 0x0000000000007941 */ /* 0x002fea0003800200 */
.L_x_9:
[----:B------:R-:W1:Y:S01]  /*0780*/  SHFL.IDX PT, R0, R133, RZ, 0x1f ;  /* 0x00001fff85007589 */ /* 0x000e6200000e0000 */
[----:B------:R-:W-:Y:S01]  /*0790*/  NOP ;  /* 0x0000000000007918 */ /* 0x000fe20000000000 */
[----:B-1----:R-:W-:-:S13]  /*07a0*/  ISETP.NE.AND P0, PT, R0, 0x1, PT ;  /* 0x000000010000780c */ /* 0x002fda0003f05270 */
[----:B------:R-:W-:Y:S05]  /*07b0*/  @P0 BRA `(.L_x_11) ;  /* 0x00000000003c0947 */ /* 0x000fea0003800000 */
[----:B------:R-:W-:Y:S01]  /*07c0*/  UMOV UR6, 0x400 ;  /* 0x0000040000067882 */ /* 0x000fe20000000000 */
[----:B------:R-:W-:Y:S01]  /*07d0*/  UMOV UR5, 0x20 ;  /* 0x0000002000057882 */ /* 0x000fe20000000000 */
[----:B------:R-:W-:Y:S01]  /*07e0*/  UMOV UR4, 0x80 ;  /* 0x0000008000047882 */ /* 0x000fe20000000000 */
[----:B------:R-:W-:Y:S02]  /*07f0*/  ULEA UR6, UR37, UR6, 0x18 ;  /* 0x0000000625067291 */ /* 0x000fe4000f8ec0ff */
[----:B------:R-:W-:-:S04]  /*0800*/  UIADD3 UR12, UPT, UPT, -UR5, 0x100000, URZ ;  /* 0x00100000050c7890 */ /* 0x000fc8000fffe1ff */
[----:B------:R-:W-:Y:S02]  /*0810*/  USHF.L.U32 UR13, UR12, 0xb, URZ ;  /* 0x0000000b0c0d7899 */ /* 0x000fe400080006ff */
[----:B------:R-:W-:Y:S02]  /*0820*/  USHF.L.U32 UR12, UR12, 0x1, URZ ;  /* 0x000000010c0c7899 */ /* 0x000fe400080006ff */
[----:B------:R-:W-:-:S04]  /*0830*/  UIADD3 UR4, UPT, UPT, -UR4, 0x100000, URZ ;  /* 0x0010000004047890 */ /* 0x000fc8000fffe1ff */
[----:B------:R-:W-:Y:S02]  /*0840*/  USHF.L.U32 UR5, UR4, 0xb, URZ ;  /* 0x0000000b04057899 */ /* 0x000fe400080006ff */
[----:B------:R-:W-:Y:S01]  /*0850*/  USHF.L.U32 UR4, UR4, 0x1, URZ ;  /* 0x0000000104047899 */ /* 0x000fe200080006ff */
[----:B------:R-:W-:Y:S01]  /*0860*/  ELECT P0, URZ, PT ;  /* 0x0000000000ff782f */ /* 0x000fe20003800000 */
[----:B------:R-:W1:Y:S02]  /*0870*/  FENCE.VIEW.ASYNC.S ;  /* 0x00000000000073c6 */ /* 0x000e640000000000 */
[----:B-1----:R1:W1:Y:S08]  /*0880*/  SYNCS.EXCH.64 URZ, [UR6+0xb0], UR12 ;  /* 0x0000b00c06ff75b2 */ /* 0x0022700008000100 */
[----:B------:R1:W1:Y:S01]  /*0890*/  SYNCS.EXCH.64 URZ, [UR6+0xb8], UR4 ;  /* 0x0000b80406ff75b2 */ /* 0x0002620008000100 */
[----:B------:R-:W-:Y:S01]  /*08a0*/  NOP ;  /* 0x0000000000007918 */ /* 0x000fe20000000000 */
.L_x_11:
[----:B------:R-:W2:Y:S01]  /*08b0*/  SHFL.IDX PT, R0, R133, RZ, 0x1f ;  /* 0x00001fff85007589 */ /* 0x000ea200000e0000 */
[----:B------:R-:W-:Y:S01]  /*08c0*/  NOP ;  /* 0x0000000000007918 */ /* 0x000fe20000000000 */
[----:B--2---:R-:W-:-:S13]  /*08d0*/  ISETP.NE.AND P0, PT, R0, 0x3, PT ;  /* 0x000000030000780c */ /* 0x004fda0003f05270 */
[----:B------:R-:W-:Y:S05]  /*08e0*/  @P0 BRA `(.L_x_12) ;  /* 0x00000000002c0947 */ /* 0x000fea0003800000 */
[----:B-1----:R-:W-:Y:S01]  /*08f0*/  UMOV UR5, 0x400 ;  /* 0x0000040000057882 */ /* 0x002fe20000000000 */
[----:B------:R-:W-:Y:S01]  /*0900*/  UMOV UR4, 0x20 ;  /* 0x0000002000047882 */ /* 0x000fe20000000000 */
[----:B------:R-:W-:Y:S02]  /*0910*/  ULEA UR5, UR37, UR5, 0x18 ;  /* 0x0000000525057291 */ /* 0x000fe4000f8ec0ff */
[----:B------:R-:W-:-:S04]  /*0920*/  UIADD3 UR6, UPT, UPT, -UR4, 0x100000, URZ ;  /* 0x0010000004067890 */ /* 0x000fc8000fffe1ff */
[----:B------:R-:W-:Y:S02]  /*0930*/  USHF.L.U32 UR7, UR6, 0xb, URZ ;  /* 0x0000000b06077899 */ /* 0x000fe400080006ff */
[----:B------:R-:W-:Y:S01]  /*0940*/  USHF.L.U32 UR6, UR6, 0x1, URZ ;  /* 0x0000000106067899 */ /* 0x000fe200080006ff */
[----:B------:R-:W-:Y:S01]  /*0950*/  ELECT P0, URZ, PT ;  /* 0x0000000000ff782f */ /* 0x000fe20003800000 */
[----:B------:R-:W1:Y:S10]  /*0960*/  FENCE.VIEW.ASYNC.S ;  /* 0x00000000000073c6 */ /* 0x000e740000000000 */
[----:B-1----:R2:W1:Y:S01]  /*0970*/  SYNCS.EXCH.64 URZ, [UR5+0xc0], UR6 ;  /* 0x0000c00605ff75b2 */ /* 0x0024620008000100 */
[----:B------:R2:W1:Y:S02]  /*0980*/  SYNCS.EXCH.64 URZ, [UR5+0xc8], UR6 ;  /* 0x0000c80605ff75b2 */ /* 0x0004640008000100 */
[----:B--2---:R-:W-:Y:S01]  /*0990*/  NOP ;  /* 0x0000000000007918 */ /* 0x004fe20000000000 */
.L_x_12:
[----:B------:R-:W2:Y:S01]  /*09a0*/  SHFL.IDX PT, R0, R133, RZ, 0x1f ;  /* 0x00001fff85007589 */ /* 0x000ea200000e0000 */
[----:B------:R-:W-:Y:S01]  /*09b0*/  NOP ;  /* 0x0000000000007918 */ /* 0x000fe20000000000 */
[----:B--2---:R-:W-:-:S13]  /*09c0*/  ISETP.NE.AND P0, PT, R0, 0x4, PT ;  /* 0x000000040000780c */ /* 0x004fda0003f05270 */
[----:B------:R-:W-:Y:S05]  /*09d0*/  @P0 BRA `(.L_x_13) ;  /* 0x0000000000480947 */ /* 0x000fea0003800000 */
[----:B-1----:R-:W-:Y:S01]  /*09e0*/  UMOV UR6, 0x1e0 ;  /* 0x000001e000067882 */ /* 0x002fe20000000000 */
[----:B------:R-:W-:Y:S01]  /*09f0*/  UMOV UR5, 0x400 ;  /* 0x0000040000057882 */ /* 0x000fe20000000000 */
[----:B------:R-:W-:Y:S01]  /*0a00*/  USEL UR6, UR6, 0x1a0, UP5 ;  /* 0x000001a006067887 */ /* 0x000fe2000a800000 */
        /* <DEDUP_REMOVED lines=12> */
[----:B------:R2:W1:Y:S01]  /*0ad0*/  SYNCS.EXCH.64 URZ, [UR5+0xd8], UR12 ;  /* 0x0000d80c05ff75b2 */ /* 0x0004620008000100 */
[----:B------:R2:W1:Y:S02]  /*0ae0*/  SYNCS.EXCH.64 URZ, [UR5+0xe8], UR6 ;  /* 0x0000e80605ff75b2 */ /* 0x0004640008000100 */
[----:B--2---:R-:W-:Y:S01]  /*0af0*/  NOP ;  /* 0x0000000000007918 */ /* 0x004fe20000000000 */
.L_x_13:
[----:B------:R-:W2:Y:S01]  /*0b00*/  SHFL.IDX PT, R0, R133, RZ, 0x1f ;  /* 0x00001fff85007589 */ /* 0x000ea200000e0000 */
[----:B------:R-:W-:Y:S01]  /*0b10*/  NOP ;  /* 0x0000000000007918 */ /* 0x000fe20000000000 */
[----:B--2---:R-:W-:-:S13]  /*0b20*/  ISETP.NE.AND P0, PT, R0, 0x5, PT ;  /* 0x000000050000780c */ /* 0x004fda0003f05270 */
[----:B------:R-:W-:Y:S05]  /*0b30*/  @P0 BRA `(.L_x_14) ;  /* 0x0000000000540947 */ /* 0x000fea0003800000 */
[----:B-1----:R-:W-:Y:S01]  /*0b40*/  UMOV UR6, 0x400 ;  /* 0x0000040000067882 */ /* 0x002fe20000000000 */
        /* <DEDUP_REMOVED lines=14> */
[----:B------:R2:W1:Y:S01]  /*0c30*/  SYNCS.EXCH.64 URZ, [UR6+0x118], UR4 ;  /* 0x0001180406ff75b2 */ /* 0x0004620008000100 */
[----:B------:R2:W1:Y:S01]  /*0c40*/  SYNCS.EXCH.64 URZ, [UR6+0x100], UR12 ;  /* 0x0001000c06ff75b2 */ /* 0x0004620008000100 */
[----:B------:R2:W1:Y:S01]  /*0c50*/  SYNCS.EXCH.64 URZ, [UR6+0x120], UR4 ;  /* 0x0001200406ff75b2 */ /* 0x0004620008000100 */
[----:B------:R2:W1:Y:S01]  /*0c60*/  SYNCS.EXCH.64 URZ, [UR6+0x108], UR12 ;  /* 0x0001080c06ff75b2 */ /* 0x0004620008000100 */
[----:B------:R2:W1:Y:S02]  /*0c70*/  SYNCS.EXCH.64 URZ, [UR6+0x128], UR4 ;  /* 0x0001280406ff75b2 */ /* 0x0004640008000100 */
[----:B--2---:R-:W-:Y:S01]  /*0c80*/  NOP ;  /* 0x0000000000007918 */ /* 0x004fe20000000000 */
.L_x_14:
[----:B------:R-:W2:Y:S01]  /*0c90*/  SHFL.IDX PT, R0, R133, RZ, 0x1f ;  /* 0x00001fff85007589 */ /* 0x000ea200000e0000 */
[----:B------:R-:W-:Y:S01]  /*0ca0*/  ISETP.NE.OR P1, PT, RZ, UR10, !P1 ;  /* 0x0000000aff007c0c */ /* 0x000fe2000cf25670 */
        /* <DEDUP_REMOVED lines=12> */
[----:B------:R2:W1:Y:S01]  /*0d70*/  SYNCS.EXCH.64 URZ, [UR5+0x140], UR6 ;  /* 0x0001400605ff75b2 */ /* 0x0004620008000100 */
[----:B------:R2:W1:Y:S01]  /*0d80*/  SYNCS.EXCH.64 URZ, [UR5+0x138], UR6 ;  /* 0x0001380605ff75b2 */ /* 0x0004620008000100 */
[----:B------:R2:W1:Y:S02]  /*0d90*/  SYNCS.EXCH.64 URZ, [UR5+0x148], UR6 ;  /* 0x0001480605ff75b2 */ /* 0x0004640008000100 */
[----:B--2---:R-:W-:Y:S01]  /*0da0*/  NOP ;  /* 0x0000000000007918 */ /* 0x004fe20000000000 */
.L_x_15:
[----:B------:R-:W-:Y:S01]  /*0db0*/  VOTEU.ALL UP1, P1 ;  /* 0x0000000000ff7886 */ /* 0x000fe20000820000 */
[----:B-1----:R-:W1:Y:S01]  /*0dc0*/  LDCU UR5, c[0x0][0x36c] ;  /* 0x00006d80ff0577ac */ /* 0x002e620008000800 */
[----:B------:R-:W-:Y:S01]  /*0dd0*/  NOP ;  /* 0x0000000000007918 */ /* 0x000fe20000000000 */
[----:B------:R-:W-:Y:S01]  /*0de0*/  LOP3.LUT R0, R139, 0x1f, RZ, 0xc0, !PT ;  /* 0x0000001f8b007812 */ /* 0x000fe200078ec0ff */
[----:B------:R-:W-:Y:S01]  /*0df0*/  UMOV UR6, 0x20 ;  /* 0x0000002000067882 */ /* 0x000fe20000000000 */
[----:B------:R-:W-:Y:S01]  /*0e00*/  @!UP1 UMOV UR4, 0x400 ;  /* 0x0000040000049882 */ /* 0x000fe20000000000 */
[----:B------:R-:W-:-:S04]  /*0e10*/  @!UP1 UIADD3 UR6, UPT, UPT, -UR6, 0x100000, URZ ;  /* 0x0010000006069890 */ /* 0x000fc8000fffe1ff */
[----:B------:R-:W-:Y:S02]  /*0e20*/  @!UP1 USHF.L.U32 UR7, UR6, 0xb, URZ ;  /* 0x0000000b06079899 */ /* 0x000fe400080006ff */
[----:B------:R-:W-:Y:S02]  /*0e30*/  @!UP1 USHF.L.U32 UR6, UR6, 0x1, URZ ;  /* 0x0000000106069899 */ /* 0x000fe400080006ff */
[----:B------:R-:W-:Y:S01]  /*0e40*/  @!UP1 ULEA UR4, UR37, UR4, 0x18 ;  /* 0x0000000425049291 */ /* 0x000fe2000f8ec0ff */
[----:B------:R-:W-:Y:S01]  /*0e50*/  VOTEU.ALL UP1, P1 ;  /* 0x0000000000ff7886 */ /* 0x000fe20000820000 */
[----:B------:R-:W-:Y:S01]  /*0e60*/  UISETP.NE.AND UP4, UPT, UR10, URZ, UPT ;  /* 0x000000ff0a00728c */ /* 0x000fe2000bf85270 */
[----:B------:R-:W2:Y:S09]  /*0e70*/  FENCE.VIEW.ASYNC.S ;  /* 0x00000000000073c6 */ /* 0x000eb20000000000 */
[----:B--2---:R2:W2:Y:S01]  /*0e80*/  @!UP1 SYNCS.EXCH.64 URZ, [UR4+0x150], UR6 ;  /* 0x0001500604ff95b2 */ /* 0x0044a20008000100 */
[----:B-1----:R-:W-:-:S09]  /*0e90*/  UISETP.EQ.U32.AND UP1, UPT, UR5, 0x1, UPT ;  /* 0x000000010500788c */ /* 0x002fd2000bf22070 */
[----:B------:R-:W-:Y:S05]  /*0ea0*/  BRA.U !UP1, `(.L_x_16) ;  /* 0x0000000109087547 */ /* 0x000fea000b800000 */
[----:B--2-4-:R-:W-:Y:S01]  /*0eb0*/  UCGABAR_ARV ;  /* 0x00000000000079c7 */ /* 0x014fe20008000000 */
[----:B------:R-:W-:Y:S05]  /*0ec0*/  BRA `(.L_x_17) ;  /* 0x0000000000047947 */ /* 0x000fea0003800000 */
.L_x_16:
[----:B--2-4-:R-:W-:Y:S01]  /*0ed0*/  NOP ;  /* 0x0000000000007918 */ /* 0x014fe20000000000 */
.L_x_17:
[----:B------:R-:W1:Y:S01]  /*0ee0*/  S2R R128, SR_CTAID.Y ;  /* 0x0000000000807919 */ /* 0x000e620000002600 */
[----:B------:R-:W-:-:S05]  /*0ef0*/  CS2R.32 R123, SR_CgaSize ;  /* 0x00000000007b7805 */ /* 0x000fca0000008a00 */
[----:B------:R-:W-:-:S05]  /*0f00*/  IMAD R123, R123, -0xa0, RZ ;  /* 0xffffff607b7b7824 */ /* 0x000fca00078e02ff */
[----:B------:R-:W-:-:S14]  /*0f10*/  R2UR UR4, R123 ;  /* 0x000000007b0472ca */ /* 0x000fdc00000e0000 */
[----:B------:R-:W2:Y:S01]  /*0f20*/  LDCU UR4, c[0x0][UR4+0x2b4] ;  /* 0x00005680040477ac */ /* 0x000ea20008000800 */
[----:B------:R-:W4:Y:S01]  /*0f30*/  LDC R10, c[0x0][0xb24] ;  /* 0x0002c900ff0a7b82 */ /* 0x000f220000000800 */
[----:B------:R-:W-:Y:S01]  /*0f40*/  PRMT R9, RZ, 0x7610, R9 ;  /* 0x00007610ff097816 */ /* 0x000fe20000000009 */
[----:B------:R-:W3:Y:S01]  /*0f50*/  S2R R11, SR_CTAID.X ;  /* 0x00000000000b7919 */ /* 0x000ee20000002500 */
[----:B------:R-:W-:-:S05]  /*0f60*/  CS2R.32 R123, SR_CgaSize ;  /* 0x00000000007b7805 */ /* 0x000fca0000008a00 */
[----:B------:R-:W-:-:S05]  /*0f70*/  IMAD R123, R123, -0xa0, RZ ;  /* 0xffffff607b7b7824 */ /* 0x000fca00078e02ff */
[----:B------:R-:W-:-:S14]  /*0f80*/  R2UR UR5, R123 ;  /* 0x000000007b0572ca */ /* 0x000fdc00000e0000 */
[----:B------:R-:W2:Y:S01]  /*0f90*/  LDCU UR5, c[0x0][UR5+0x2b0] ;  /* 0x00005600050577ac */ /* 0x000ea20008000800 */
[----:B------:R-:W-:Y:S01]  /*0fa0*/  PRMT R8, RZ, 0x7610, R8 ;  /* 0x00007610ff087816 */ /* 0x000fe20000000008 */
[----:B------:R-:W-:Y:S01]  /*0fb0*/  UISETP.NE.AND UP2, UPT, UR10, 0x2, UPT ;  /* 0x000000020a00788c */ /* 0x000fe2000bf45270 */
[----:B------:R-:W-:-:S05]  /*0fc0*/  CS2R.32 R3, SR_CgaSize ;  /* 0x0000000000037805 */ /* 0x000fca0000008a00 */
[----:B------:R-:W-:-:S06]  /*0fd0*/  IMAD R3, R3, -0xa0, RZ ;  /* 0xffffff6003037824 */ /* 0x000fcc00078e02ff */
[----:B------:R-:W2:Y:S01]  /*0fe0*/  LDC R3, c[0x0][R3+0x2a0] ;  /* 0x0000a80003037b82 */ /* 0x000ea20000000800 */
[----:B------:R-:W-:-:S05]  /*0ff0*/  CS2R.32 R2, SR_CgaSize ;  /* 0x0000000000027805 */ /* 0x000fca0000008a00 */
[----:B------:R-:W-:-:S06]  /*1000*/  IMAD R2, R2, -0xa0, RZ ;  /* 0xffffff6002027824 */ /* 0x000fcc00078e02ff */
[----:B------:R-:W2:Y:S08]  /*1010*/  LDC R2, c[0x0][R2+0x2a4] ;  /* 0x0000a90002027b82 */ /* 0x000eb00000000800 */
[----:B------:R-:W2:Y:S01]  /*1020*/  LDC R60, c[0x0][0xb24] ;  /* 0x0002c900ff3c7b82 */ /* 0x000ea20000000800 */
[----:B----4-:R-:W-:Y:S02]  /*1030*/  ISETP.GE.AND P0, PT, R10, 0x1, PT ;  /* 0x000000010a00780c */ /* 0x010fe40003f06270 */
[----:B-1----:R-:W-:-:S05]  /*1040*/  I2FP.F32.U32 R4, R128 ;  /* 0x0000008000047245 */ /* 0x002fca0000201000 */
[----:B------:R-:W1:Y:S01]  /*1050*/  S2UR UR36, SR_CTAID.Z ;  /* 0x00000000002479c3 */ /* 0x000e620000002700 */
[----:B---3--:R-:W-:Y:S01]  /*1060*/  I2FP.F32.U32 R5, R11 ;  /* 0x0000000b00057245 */ /* 0x008fe20000201000 */
[----:B--2---:R-:W-:Y:S01]  /*1070*/  FMUL R4, R4, UR4 ;  /* 0x0000000404047c20 */ /* 0x004fe20008400000 */
[----:B------:R-:W2:Y:S01]  /*1080*/  LDCU UR4, c[0x0][0xb30] ;  /* 0x00016600ff0477ac */ /* 0x000ea20008000800 */
[----:B------:R-:W-:Y:S02]  /*1090*/  IMAD.MOV.U32 R123, RZ, RZ, R11 ;  /* 0x000000ffff7b7224 */ /* 0x000fe400078e000b */
[----:B------:R-:W-:Y:S01]  /*10a0*/  FMUL R5, R5, UR5 ;  /* 0x0000000505057c20 */ /* 0x000fe20008400000 */
[----:B------:R-:W3:Y:S08]  /*10b0*/  F2I.U32.TRUNC.NTZ R115, R4 ;  /* 0x0000000400737305 */ /* 0x000ef0000020f000 */
[----:B------:R-:W4:Y:S01]  /*10c0*/  F2I.U32.TRUNC.NTZ R122, R5 ;  /* 0x00000005007a7305 */ /* 0x000f22000020f000 */
[----:B--2---:R-:W-:Y:S01]  /*10d0*/  UISETP.NE.AND UP3, UPT, UR4, 0x1, UPT ;  /* 0x000000010400788c */ /* 0x004fe2000bf65270 */
[----:B---3--:R-:W-:-:S05]  /*10e0*/  IADD3 R115, PT, PT, -R115, RZ, RZ ;  /* 0x000000ff73737210 */ /* 0x008fca0007ffe1ff */
[----:B------:R-:W-:Y:S02]  /*10f0*/  IMAD R115, R2, R115, R128 ;  /* 0x0000007302737224 */ /* 0x000fe400078e0280 */
[----:B----4-:R-:W-:-:S04]  /*1100*/  IMAD.MOV R122, RZ, RZ, -R122 ;  /* 0x000000ffff7a7224 */ /* 0x010fc800078e0a7a */
[----:B------:R-:W-:Y:S01]  /*1110*/  IMAD R122, R3, R122, R11 ;  /* 0x0000007a037a7224 */ /* 0x000fe200078e020b */
[----:B-1----:R-:W-:Y:S06]  /*1120*/  BRA.U UP4, `(.L_x_18) ;  /* 0x0000000104287547 */ /* 0x002fec000b800000 */
[----:B------:R-:W-:Y:S01]  /*1130*/  ISETP.NE.AND P1, PT, R115, RZ, PT ;  /* 0x000000ff7300720c */ /* 0x000fe20003f25270 */
[----:B------:R-:W-:Y:S01]  /*1140*/  IMAD.MOV.U32 R2, RZ, RZ, 0x3 ;  /* 0x00000003ff027424 */ /* 0x000fe200078e00ff */
[C---:B------:R-:W-:Y:S02]  /*1150*/  LOP3.LUT R3, R122.reuse, 0xfffffffe, RZ, 0xc0, !PT ;  /* 0xfffffffe7a037812 */ /* 0x040fe400078ec0ff */
[----:B------:R-:W-:Y:S02]  /*1160*/  ISETP.LT.U32.OR P1, PT, R122, 0x2, !P1 ;  /* 0x000000027a00780c */ /* 0x000fe40004f21470 */
[----:B------:R-:W-:Y:S02]  /*1170*/  SHF.L.U32 R2, R2, R3, RZ ;  /* 0x0000000302027219 */ /* 0x000fe400000006ff */
[----:B------:R-:W-:Y:S02]  /*1180*/  SEL R5, RZ, 0x1, !P1 ;  /* 0x00000001ff057807 */ /* 0x000fe40004800000 */
[----:B------:R-:W-:-:S02]  /*1190*/  SEL R4, RZ, 0x2, !P1 ;  /* 0x00000002ff047807 */ /* 0x000fc40004800000 */
[----:B------:R-:W-:-:S03]  /*11a0*/  PRMT R8, R2, 0x7610, R8 ;  /* 0x0000761002087816 */ /* 0x000fc60000000008 */
[----:B------:R-:W-:-:S05]  /*11b0*/  IMAD.IADD R4, R5, 0x1, R4 ;  /* 0x0000000105047824 */ /* 0x000fca00078e0204 */
[----:B------:R-:W-:Y:S02]  /*11c0*/  PRMT R9, R4, 0x7610, R9 ;  /* 0x0000761004097816 */ /* 0x000fe40000000009 */
.L_x_18:
[----:B------:R-:W-:Y:S05]  /*11d0*/  @!P0 BRA `(.L_x_19) ;  /* 0x0000000000b88947 */ /* 0x000fea0003800000 */
[----:B------:R-:W1:Y:S01]  /*11e0*/  LDC.64 R4, c[0x0][0xb18] ;  /* 0x0002c600ff047b82 */ /* 0x000e620000000a00 */
[----:B------:R-:W-:-:S07]  /*11f0*/  ISETP.NE.AND P0, PT, R10, 0x1, PT ;  /* 0x000000010a00780c */ /* 0x000fce0003f05270 */
[----:B------:R-:W2:Y:S08]  /*1200*/  LDC R14, c[0x0][0xb0c] ;  /* 0x0002c300ff0e7b82 */ /* 0x000eb00000000800 */
[----:B------:R-:W3:Y:S08]  /*1210*/  LDC R15, c[0x0][0x370] ;  /* 0x0000dc00ff0f7b82 */ /* 0x000ef00000000800 */
[----:B------:R-:W4:Y:S01]  /*1220*/  LDC R13, c[0x0][0x374] ;  /* 0x0000dd00ff0d7b82 */ /* 0x000f220000000800 */
[----:B-1----:R-:W-:-:S07]  /*1230*/  ISETP.NE.AND P1, PT, R4, 0x1, PT ;  /* 0x000000010400780c */ /* 0x002fce0003f25270 */
[----:B------:R-:W3:Y:S01]  /*1240*/  LDC.64 R6, c[0x0][0xb10] ;  /* 0x0002c400ff067b82 */ /* 0x000ee20000000a00 */
[----:B--2---:R-:W-:-:S07]  /*1250*/  ISETP.NE.AND P2, PT, R14, 0x1, PT ;  /* 0x000000010e00780c */ /* 0x004fce0003f45270 */
[----:B------:R-:W1:Y:S08]  /*1260*/  LDC R12, c[0x0][0xb20] ;  /* 0x0002c800ff0c7b82 */ /* 0x000e700000000800 */
[----:B------:R-:W2:Y:S01]  /*1270*/  LDC.64 R2, c[0x0][0xb28] ;  /* 0x0002ca00ff027b82 */ /* 0x000ea20000000a00 */
[----:B----4-:R-:W-:-:S04]  /*1280*/  IMAD.HI.U32 R17, R13, R5, RZ ;  /* 0x000000050d117227 */ /* 0x010fc800078e00ff */
[----:B------:R-:W-:-:S04]  /*1290*/  IMAD.HI.U32 R5, R128, R5, RZ ;  /* 0x0000000580057227 */ /* 0x000fc800078e00ff */
[----:B---3--:R-:W-:-:S04]  /*12a0*/  IMAD.HI.U32 R16, R15, R6, RZ ;  /* 0x000000060f107227 */ /* 0x008fc800078e00ff */
[----:B------:R-:W-:Y:S01]  /*12b0*/  IMAD.HI.U32 R18, R11, R6, RZ ;  /* 0x000000060b127227 */ /* 0x000fe200078e00ff */
[-C--:B------:R-:W-:Y:S02]  /*12c0*/  @P2 SHF.R.U32.HI R15, RZ, R7.reuse, R16 ;  /* 0x00000007ff0f2219 */ /* 0x080fe40000011610 */
[-C--:B-1----:R-:W-:Y:S02]  /*12d0*/  @P1 SHF.R.U32.HI R13, RZ, R12.reuse, R17 ;  /* 0x0000000cff0d1219 */ /* 0x082fe40000011611 */
[----:B------:R-:W-:Y:S02]  /*12e0*/  SHF.R.U32.HI R5, RZ, R12, R5 ;  /* 0x0000000cff057219 */ /* 0x000fe40000011605 */
[----:B------:R-:W-:Y:S02]  /*12f0*/  SHF.R.U32.HI R18, RZ, R7, R18 ;  /* 0x00000007ff127219 */ /* 0x000fe40000011612 */
[----:B------:R-:W-:Y:S01]  /*1300*/  SEL R5, R128, R5, !P1 ;  /* 0x0000000580057207 */ /* 0x000fe20004800000 */
[----:B--2---:R-:W-:Y:S01]  /*1310*/  IMAD.HI.U32 R16, R13, R2, RZ ;  /* 0x000000020d107227 */ /* 0x004fe200078e00ff */
[----:B------:R-:W-:-:S02]  /*1320*/  SEL R123, R11, R18, !P2 ;  /* 0x000000120b7b7207 */ /* 0x000fc40005000000 */
[----:B------:R-:W-:Y:S01]  /*1330*/  IADD3 R7, PT, PT, -R5, RZ, RZ ;  /* 0x000000ff05077210 */ /* 0x000fe20007ffe1ff */
[----:B------:R-:W-:Y:S01]  /*1340*/  IMAD.HI.U32 R6, R15, R2, RZ ;  /* 0x000000020f067227 */ /* 0x000fe200078e00ff */
[----:B------:R-:W-:-:S03]  /*1350*/  @P0 SHF.R.U32.HI R13, RZ, R3, R16 ;  /* 0x00000003ff0d0219 */ /* 0x000fc60000011610 */
[----:B------:R-:W-:Y:S01]  /*1360*/  IMAD R7, R4, R7, R128 ;  /* 0x0000000704077224 */ /* 0x000fe200078e0280 */
[----:B------:R-:W-:Y:S01]  /*1370*/  @P0 SHF.R.U32.HI R15, RZ, R3, R6 ;  /* 0x00000003ff0f0219 */ /* 0x000fe20000011606 */
[----:B------:R-:W-:-:S04]  /*1380*/  IMAD R13, R13, R10, RZ ;  /* 0x0000000a0d0d7224 */ /* 0x000fc800078e02ff */
[----:B------:R-:W-:Y:S01]  /*1390*/  IMAD R6, R15, R10, RZ ;  /* 0x0000000a0f067224 */ /* 0x000fe200078e02ff */
[----:B------:R-:W-:-:S04]  /*13a0*/  ISETP.GE.AND P1, PT, R5, R13, PT ;  /* 0x0000000d0500720c */ /* 0x000fc80003f26270 */
[----:B------:R-:W-:Y:S01]  /*13b0*/  ISETP.GE.OR P1, PT, R123, R6, P1 ;  /* 0x000000067b00720c */ /* 0x000fe20000f26670 */
[----:B------:R-:W-:-:S05]  /*13c0*/  IMAD.HI.U32 R6, R5, R2, RZ ;  /* 0x0000000205067227 */ /* 0x000fca00078e00ff */
[----:B------:R-:W-:-:S04]  /*13d0*/  SHF.R.U32.HI R6, RZ, R3, R6 ;  /* 0x00000003ff067219 */ /* 0x000fc80000011606 */
[----:B------:R-:W-:-:S03]  /*13e0*/  SEL R6, R5, R6, !P0 ;  /* 0x0000000605067207 */ /* 0x000fc60004000000 */
[----:B------:R-:W-:Y:S01]  /*13f0*/  @!P1 IMAD.HI.U32 R12, R123, R2, RZ ;  /* 0x000000027b0c9227 */ /* 0x000fe200078e00ff */
[----:B------:R-:W-:-:S04]  /*1400*/  IADD3 R2, PT, PT, -R6, RZ, RZ ;  /* 0x000000ff06027210 */ /* 0x000fc80007ffe1ff */
[----:B------:R-:W-:Y:S01]  /*1410*/  @!P1 SHF.R.U32.HI R12, RZ, R3, R12 ;  /* 0x00000003ff0c9219 */ /* 0x000fe2000001160c */
[----:B------:R-:W-:-:S03]  /*1420*/  IMAD R2, R10, R2, R5 ;  /* 0x000000020a027224 */ /* 0x000fc600078e0205 */
[----:B------:R-:W-:-:S05]  /*1430*/  @!P1 SEL R3, R123, R12, !P0 ;  /* 0x0000000c7b039207 */ /* 0x000fca0004000000 */
[--C-:B------:R-:W-:Y:S02]  /*1440*/  @!P1 IMAD.IADD R6, R6, 0x1, -R3.reuse ;  /* 0x0000000106069824 */ /* 0x100fe400078e0a03 */
[----:B------:R-:W-:Y:S01]  /*1450*/  @!P1 IMAD R3, R2, R15, R3 ;  /* 0x0000000f02039224 */ /* 0x000fe200078e0203 */
[----:B------:R-:W-:Y:S01]  /*1460*/  IADD3 R2, PT, PT, -R123, RZ, RZ ;  /* 0x000000ff7b027210 */ /* 0x000fe20007ffe1ff */
[----:B------:R-:W-:Y:S02]  /*1470*/  @!P1 IMAD R5, R6, R10, R123 ;  /* 0x0000000a06059224 */ /* 0x000fe400078e027b */
[----:B------:R-:W-:Y:S02]  /*1480*/  @!P1 IMAD.MOV.U32 R123, RZ, RZ, R3 ;  /* 0x000000ffff7b9224 */ /* 0x000fe400078e0003 */
[----:B------:R-:W-:Y:S02]  /*1490*/  IMAD R2, R14, R2, R11 ;  /* 0x000000020e027224 */ /* 0x000fe400078e020b */
[----:B------:R-:W-:-:S02]  /*14a0*/  IMAD R128, R5, R4, R7 ;  /* 0x0000000405807224 */ /* 0x000fc400078e0207 */
[----:B------:R-:W-:Y:S02]  /*14b0*/  IMAD R123, R123, R14, R2 ;  /* 0x0000000e7b7b7224 */ /* 0x000fe400078e0202 */
.L_x_19:
[----:B------:R-:W-:Y:S05]  /*14c0*/  BRA.U UP3, `(.L_x_20) ;  /* 0x0000000103407547 */ /* 0x000fea000b800000 */
[----:B------:R-:W1:Y:S08]  /*14d0*/  LDC.64 R4, c[0x0][0xb10] ;  /* 0x0002c400ff047b82 */ /* 0x000e700000000a00 */
[----:B------:R-:W2:Y:S08]  /*14e0*/  LDC.64 R2, c[0x0][0xb18] ;  /* 0x0002c600ff027b82 */ /* 0x000eb00000000a00 */
[----:B------:R-:W3:Y:S08]  /*14f0*/  LDC R6, c[0x0][0xb20] ;  /* 0x0002c800ff067b82 */ /* 0x000ef00000000800 */
[----:B------:R-:W4:Y:S01]  /*1500*/  LDC R10, c[0x0][0xb0c] ;  /* 0x0002c300ff0a7b82 */ /* 0x000f220000000800 */
[----:B-1----:R-:W-:-:S05]  /*1510*/  IMAD.HI.U32 R4, R123, R4, RZ ;  /* 0x000000047b047227 */ /* 0x002fca00078e00ff */
[----:B------:R-:W-:Y:S01]  /*1520*/  SHF.R.U32.HI R4, RZ, R5, R4 ;  /* 0x00000005ff047219 */ /* 0x000fe20000011604 */
[----:B--2---:R-:W-:Y:S01]  /*1530*/  IMAD.HI.U32 R3, R128, R3, RZ ;  /* 0x0000000380037227 */ /* 0x004fe200078e00ff */
[----:B------:R-:W-:-:S04]  /*1540*/  ISETP.NE.AND P0, PT, R2, 0x1, PT ;  /* 0x000000010200780c */ /* 0x000fc80003f05270 */
[----:B---3--:R-:W-:-:S04]  /*1550*/  SHF.R.U32.HI R3, RZ, R6, R3 ;  /* 0x00000006ff037219 */ /* 0x008fc80000011603 */
[----:B------:R-:W-:Y:S02]  /*1560*/  SEL R3, R128, R3, !P0 ;  /* 0x0000000380037207 */ /* 0x000fe40004000000 */
[----:B----4-:R-:W-:-:S04]  /*1570*/  ISETP.NE.AND P1, PT, R10, 0x1, PT ;  /* 0x000000010a00780c */ /* 0x010fc80003f25270 */
[----:B------:R-:W-:-:S05]  /*1580*/  SEL R6, R123, R4, !P1 ;  /* 0x000000047b067207 */ /* 0x000fca0004800000 */
[----:B------:R-:W-:Y:S02]  /*1590*/  IMAD.IADD R4, R3, 0x1, -R6 ;  /* 0x0000000103047824 */ /* 0x000fe400078e0a06 */
[----:B------:R-:W-:Y:S02]  /*15a0*/  IMAD.IADD R3, R6, 0x1, -R3 ;  /* 0x0000000106037824 */ /* 0x000fe400078e0a03 */
[----:B------:R-:W-:Y:S02]  /*15b0*/  IMAD R123, R4, R10, R123 ;  /* 0x0000000a047b7224 */ /* 0x000fe400078e027b */
[----:B------:R-:W-:Y:S02]  /*15c0*/  IMAD R128, R3, R2, R128 ;  /* 0x0000000203807224 */ /* 0x000fe400078e0280 */
.L_x_20:
[----:B------:R-:W-:Y:S05]  /*15d0*/  BRA.U !UP1, `(.L_x_21) ;  /* 0x00000001090c7547 */ /* 0x000fea000b800000 */
[----:B------:R-:W-:Y:S01]  /*15e0*/  UCGABAR_WAIT ;  /* 0x0000000000007dc7 */ /* 0x000fe20008000000 */
[----:B------:R-:W-:Y:S01]  /*15f0*/  CCTL.IVALL ;  /* 0x00000000ff00798f */ /* 0x000fe20002000000 */
[----:B------:R-:W-:Y:S05]  /*1600*/  BRA `(.L_x_22) ;  /* 0x0000000000047947 */ /* 0x000fea0003800000 */
.L_x_21:
[----:B------:R-:W-:Y:S06]  /*1610*/  BAR.SYNC.DEFER_BLOCKING 0x0 ;  /* 0x0000000000007b1d */ /* 0x000fec0000010000 */
.L_x_22:
[----:B------:R-:W-:Y:S05]  /*1620*/  BRA.U UP2, `(.L_x_23) ;  /* 0x0000001502ac7547 */ /* 0x000fea000b800000 */
[----:B------:R-:W1:Y:S01]  /*1630*/  LDCU UR22, c[0x0][0x38c] ;  /* 0x00007180ff1677ac */ /* 0x000e620008000800 */
[----:B------:R-:W2:Y:S01]  /*1640*/  LDC R9, c[0x0][0x370] ;  /* 0x0000dc00ff097b82 */ /* 0x000ea20000000800 */
[----:B------:R-:W-:Y:S01]  /*1650*/  PLOP3.LUT P1, PT, PT, PT, UP5, 0x80, 0x8 ;  /* 0x000000000008781c */ /* 0x000fe20003f2f058 */
[C---:B------:R-:W-:Y:S01]  /*1660*/  IMAD.SHL.U32 R16, R11.reuse, 0x80, RZ ;  /* 0x000000800b107824 */ /* 0x040fe200078e00ff */
[----:B------:R-:W-:Y:S01]  /*1670*/  UISETP.NE.AND UP1, UPT, UR10, URZ, UPT ;  /* 0x000000ff0a00728c */ /* 0x000fe2000bf25270 */
[----:B------:R-:W-:Y:S01]  /*1680*/  ISETP.NE.AND P4, PT, R0, RZ, P5 ;  /* 0x000000ff0000720c */ /* 0x000fe20002f85270 */
[----:B------:R-:W-:Y:S01]  /*1690*/  IMAD.MOV.U32 R15, RZ, RZ, 0x1 ;  /* 0x00000001ff0f7424 */ /* 0x000fe200078e00ff */
[----:B------:R-:W-:Y:S01]  /*16a0*/  LOP3.LUT R17, R11, 0x1, RZ, 0xc0, !PT ;  /* 0x000000010b117812 */ /* 0x000fe200078ec0ff */
[----:B------:R-:W-:Y:S01]  /*16b0*/  IMAD.MOV.U32 R14, RZ, RZ, RZ ;  /* 0x000000ffff0e7224 */ /* 0x000fe200078e00ff */
[----:B------:R-:W3:Y:S01]  /*16c0*/  LDC R8, c[0x0][0x374] ;  /* 0x0000dd00ff087b82 */ /* 0x000ee20000000800 */
[----:B------:R-:W-:-:S02]  /*16d0*/  PLOP3.LUT P1, PT, P1, PT, PT, 0x8, 0x80 ;  /* 0x000000000080781c */ /* 0x000fc40000f2e170 */
[----:B------:R-:W-:Y:S01]  /*16e0*/  CS2R R12, SRZ ;  /* 0x00000000000c7805 */ /* 0x000fe2000001ff00 */
[----:B------:R-:W-:Y:S01]  /*16f0*/  IMAD.MOV.U32 R10, RZ, RZ, 0x1 ;  /* 0x00000001ff0a7424 */ /* 0x000fe200078e00ff */
[----:B------:R-:W4:Y:S01]  /*1700*/  LDCU.64 UR26, c[0x0][0x348] ;  /* 0x00006900ff1a77ac */ /* 0x000f220008000a00 */
[----:B------:R-:W-:Y:S02]  /*1710*/  USEL UR14, UR14, 0x2, UP1 ;  /* 0x000000020e0e7887 */ /* 0x000fe40008800000 */
[----:B-1----:R-:W-:Y:S01]  /*1720*/  UIADD3 UR4, UPT, UPT, UR22, 0x7f, URZ ;  /* 0x0000007f16047890 */ /* 0x002fe2000fffe0ff */
[----:B------:R-:W-:-:S03]  /*1730*/  UMOV UR15, URZ ;  /* 0x000000ff000f7c82 */ /* 0x000fc60008000000 */
[----:B------:R-:W-:-:S04]  /*1740*/  USHF.R.S32.HI UR24, URZ, 0x1f, UR4 ;  /* 0x0000001fff187899 */ /* 0x000fc80008011404 */
[----:B------:R-:W-:Y:S02]  /*1750*/  ULEA.HI UR24, UR24, UR4, URZ, 0x7 ;  /* 0x0000000418187291 */ /* 0x000fe4000f8f38ff */
[----:B------:R-:W-:Y:S02]  /*1760*/  UIADD3 UR4, UPT, UPT, UR22, -0x1, URZ ;  /* 0xffffffff16047890 */ /* 0x000fe4000fffe0ff */
[----:B------:R-:W-:Y:S02]  /*1770*/  USHF.R.S32.HI UR24, URZ, 0x7, UR24 ;  /* 0x00000007ff187899 */ /* 0x000fe40008011418 */
[----:B------:R-:W-:Y:S02]  /*1780*/  UISETP.GE.U32.AND UP2, UPT, UR4, -0xff, UPT ;  /* 0xffffff010400788c */ /* 0x000fe4000bf46070 */
[----:B------:R-:W-:Y:S02]  /*1790*/  UISETP.LT.U32.AND UP0, UPT, UR24, 0xb, UPT ;  /* 0x0000000b1800788c */ /* 0x000fe4000bf01070 */
[----:B------:R-:W-:-:S02]  /*17a0*/  UIADD3 UR22, UPT, UPT, UR22, 0xfe, URZ ;  /* 0x000000fe16167890 */ /* 0x000fc4000fffe0ff */
[----:B------:R-:W-:-:S04]  /*17b0*/  USEL UR23, UR24, 0xb, UP0 ;  /* 0x0000000b18177887 */ /* 0x000fc80008000000 */
[----:B------:R-:W-:Y:S02]  /*17c0*/  UIADD3 UR13, UPT, UPT, UR23, -0x1, URZ ;  /* 0xffffffff170d7890 */ /* 0x000fe4000fffe0ff */
[----:B------:R-:W-:Y:S02]  /*17d0*/  @UP2 UIADD3 UR13, UPT, UPT, UR23, URZ, URZ ;  /* 0x000000ff170d2290 */ /* 0x000fe4000fffe0ff */
[----:B------:R-:W-:Y:S02]  /*17e0*/  UIADD3 UR21, UPT, UPT, UR24, -UR23, URZ ;  /* 0x8000001718157290 */ /* 0x000fe4000fffe0ff */
[----:B------:R-:W-:Y:S02]  /*17f0*/  UIADD3 UR7, UPT, UPT, UR13, 0x1, URZ ;  /* 0x000000010d077890 */ /* 0x000fe4000fffe0ff */
[----:B--2-4-:R-:W-:-:S12]  /*1800*/  UIADD3 UR13, UPT, UPT, -UR13, URZ, URZ ;  /* 0x000000ff0d0d7290 */ /* 0x014fd8000fffe1ff */
.L_x_43:
[----:B------:R-:W-:Y:S01]  /*1810*/  UISETP.NE.AND UP0, UPT, UR37, URZ, UPT ;  /* 0x000000ff2500728c */ /* 0x000fe2000bf05270 */
[----:B------:R-:W1:Y:S08]  /*1820*/  S2UR UR37, SR_CgaCtaId ;  /* 0x00000000002579c3 */ /* 0x000e700000008800 */
[----:B------:R-:W-:Y:S05]  /*1830*/  BRA.U UP0, `(.L_x_24) ;  /* 0x0000000100347547 */ /* 0x000fea000b800000 */
[----:B------:R-:W2:Y:S01]  /*1840*/  S2R R2, SR_CgaCtaId ;  /* 0x0000000000027919 */ /* 0x000ea20000008800 */
[----:B------:R-:W-:-:S04]  /*1850*/  MOV R3, 0x400 ;  /* 0x0000040000037802 */ /* 0x000fc80000000f00 */
[----:B--2---:R-:W-:Y:S02]  /*1860*/  LEA R3, R2, R3, 0x18 ;  /* 0x0000000302037211 */ /* 0x004fe400078ec0ff */
[----:B------:R-:W-:-:S03]  /*1870*/  SHF.L.U32 R2, R10, 0x1f, RZ ;  /* 0x0000001f0a027819 */ /* 0x000fc600000006ff */
[----:B------:R-:W-:-:S04]  /*1880*/  IMAD R3, R12, 0x8, R3 ;  /* 0x000000080c037824 */ /* 0x000fc800078e0203 */
[----:B------:R-:W2:Y:S02]  /*1890*/  SYNCS.PHASECHK.TRANS64.TRYWAIT P0, [R3+URZ+0x140], R2 ;  /* 0x00014002030075a7 */ /* 0x000ea400080011ff */
[----:B--2---:R-:W-:Y:S05]  /*18a0*/  @!P0 BRA `(.L_x_25) ;  /* 0x0000005800848947 */ /* 0x004fea0003800000 */
.L_x_118:
[----:B------:R-:W-:Y:S01]  /*18b0*/  VIADD R12, R12, 0x1 ;  /* 0x000000010c0c7836 */ /* 0x000fe20000000000 */
[----:B------:R2:W-:Y:S04]  /*18c0*/  SYNCS.ARRIVE.TRANS64.A1T0 RZ, [R3+URZ+0x130], RZ ;  /* 0x000130ff03ff79a7 */ /* 0x0005e800081000ff */
[----:B------:R-:W-:-:S04]  /*18d0*/  ISETP.NE.AND P0, PT, R12, 0x2, PT ;  /* 0x000000020c00780c */ /* 0x000fc80003f05270 */
[----:B------:R-:W-:Y:S02]  /*18e0*/  SEL R12, R12, RZ, P0 ;  /* 0x000000ff0c0c7207 */ /* 0x000fe40000000000 */
[----:B--2---:R-:W-:-:S04]  /*18f0*/  SEL R3, RZ, 0x1, P0 ;  /* 0x00000001ff037807 */ /* 0x004fc80000000000 */
[----:B------:R-:W-:-:S07]  /*1900*/  LOP3.LUT R10, R10, R3, RZ, 0x3c, !PT ;  /* 0x000000030a0a7212 */ /* 0x000fce00078e3cff */
.L_x_24:
[----:B------:R-:W-:Y:S01]  /*1910*/  UMOV UR4, 0x400 ;  /* 0x0000040000047882 */ /* 0x000fe20000000000 */
[----:B------:R-:W-:Y:S01]  /*1920*/  LEA.HI R3, R123, R123, RZ, 0x1 ;  /* 0x0000007b7b037211 */ /* 0x000fe200078f08ff */
[----:B-1----:R-:W-:Y:S01]  /*1930*/  ULEA UR4, UR37, UR4, 0x18 ;  /* 0x0000000425047291 */ /* 0x002fe2000f8ec0ff */
[----:B------:R-:W-:Y:S01]  /*1940*/  SHF.L.U32 R2, R15, 0x1f, RZ ;  /* 0x0000001f0f027819 */ /* 0x000fe200000006ff */
[----:B------:R-:W-:Y:S01]  /*1950*/  IMAD R128, R128, 0x2, R17 ;  /* 0x0000000280807824 */ /* 0x000fe200078e0211 */
[----:B------:R-:W-:Y:S01]  /*1960*/  UISETP.GE.U32.AND UP0, UPT, UR22, 0xff, UPT ;  /* 0x000000ff1600788c */ /* 0x000fe2000bf06070 */
[----:B------:R-:W-:Y:S01]  /*1970*/  IMAD.SHL.U32 R3, R3, 0x80, RZ ;  /* 0x0000008003037824 */ /* 0x000fe200078e00ff */
[----:B------:R-:W-:Y:S01]  /*1980*/  ULEA UR5, UR15, UR4, 0x3 ;  /* 0x000000040f057291 */ /* 0x000fe2000f8e18ff */
[----:B------:R-:W-:Y:S01]  /*1990*/  R2UR UR35, R16 ;  /* 0x00000000102372ca */ /* 0x000fe200000e0000 */
[----:B------:R-:W-:Y:S01]  /*19a0*/  UMOV UR25, URZ ;  /* 0x000000ff00197c82 */ /* 0x000fe20008000000 */
[----:B------:R-:W-:-:S02]  /*19b0*/  R2UR UR11, R128 ;  /* 0x00000000800b72ca */ /* 0x000fc400000e0000 */
[----:B------:R-:W-:-:S04]  /*19c0*/  LOP3.LUT R3, R3, 0xffffff00, RZ, 0xc0, !PT ;  /* 0xffffff0003037812 */ /* 0x000fc800078ec0ff */
[----:B------:R1:W2:Y:S01]  /*19d0*/  SYNCS.PHASECHK.TRANS64.TRYWAIT P0, [UR5+0x58], R2 ;  /* 0x00005802ff0075a7 */ /* 0x0002a20008001105 */
[----:B------:R-:W-:-:S06]  /*19e0*/  R2UR UR5, R3 ;  /* 0x00000000030572ca */ /* 0x000fcc00000e0000 */
[----:B------:R-:W-:-:S07]  /*19f0*/  UIMAD UR11, UR11, 0x18, URZ ;  /* 0x000000180b0b78a4 */ /* 0x000fce000f8e02ff */
[----:B------:R-:W-:Y:S01]  /*1a00*/  ULOP3.LUT UR35, UR5, 0x80, UR35, 0xf8, !UPT ;  /* 0x0000008005237892 */ /* 0x000fe2000f8ef823 */
[----:B------:R-:W-:Y:S11]  /*1a10*/  BRA.U !UP0, `(.L_x_26) ;  /* 0x0000000108c07547 */ /* 0x000ff6000b800000 */
[----:B------:R-:W-:Y:S01]  /*1a20*/  UMOV UR16, UR13 ;  /* 0x0000000d00107c82 */ /* 0x000fe20008000000 */
[----:B------:R-:W-:Y:S01]  /*1a30*/  UMOV UR6, UR15 ;  /* 0x0000000f00067c82 */ /* 0x000fe20008000000 */
[----:B------:R-:W-:-:S05]  /*1a40*/  UMOV UR34, URZ ;  /* 0x000000ff00227c82 */ /* 0x000fca0008000000 */
.L_x_32:
[----:B------:R-:W-:Y:S01]  /*1a50*/  @P5 MOV R3, 0x9800 ;  /* 0x0000980000035802 */ /* 0x000fe20000000f00 */
[----:B------:R-:W-:Y:S01]  /*1a60*/  ULEA UR33, UR6, UR4, 0x3 ;  /* 0x0000000406217291 */ /* 0x000fe2000f8e18ff */
[----:B-12-4-:R-:W-:Y:S11]  /*1a70*/  @P0 BRA `(.L_x_27) ;  /* 0x00000000000c0947 */ /* 0x016ff60003800000 */
[----:B------:R-:W-:Y:S04]  /*1a80*/  SHF.L.U32 R5, R15, 0x1f, RZ ;  /* 0x0000001f0f057819 */ /* 0x000fe800000006ff */
[----:B------:R-:W2:Y:S02]  /*1a90*/  SYNCS.PHASECHK.TRANS64.TRYWAIT P0, [UR33+0x58], R5 ;  /* 0x00005805ff0075a7 */ /* 0x000ea40008001121 */
[----:B--2---:R-:W-:Y:S05]  /*1aa0*/  @!P0 BRA `(.L_x_28) ;  /* 0x0000005800188947 */ /* 0x004fea0003800000 */
.L_x_27:
[----:B------:R2:W-:Y:S01]  /*1ab0*/  @P5 SYNCS.ARRIVE.TRANS64 RZ, [UR33], R3 ;  /* 0x00000003ffff59a7 */ /* 0x0005e20008000021 */
[----:B------:R-:W-:Y:S02]  /*1ac0*/  ULOP3.LUT UR5, UR14, 0x2, URZ, 0xfc, !UPT ;  /* 0x000000020e057892 */ /* 0x000fe4000f8efcff */
[----:B------:R-:W-:Y:S02]  /*1ad0*/  UIADD3 UR16, UPT, UPT, UR16, 0x1, URZ ;  /* 0x0000000110107890 */ /* 0x000fe4000fffe0ff */
[----:B------:R-:W-:Y:S02]  /*1ae0*/  UISETP.NE.AND UP0, UPT, UR5, 0x2, UPT ;  /* 0x000000020500788c */ /* 0x000fe4000bf05270 */
[----:B------:R-:W-:Y:S07]  /*1af0*/  UISETP.NE.AND UP2, UPT, UR16, 0x1, UPT ;  /* 0x000000011000788c */ /* 0x000fee000bf45270 */
[----:B------:R-:W-:Y:S05]  /*1b00*/  BRA.U UP0, `(.L_x_29) ;  /* 0x0000000100047547 */ /* 0x000fea000b800000 */
[----:B------:R-:W-:Y:S05]  /*1b10*/  BPT.TRAP 0x1 ;  /* 0x000000040000795c */ /* 0x000fea0000300000 */
.L_x_29:
[----:B------:R-:W-:Y:S04]  /*1b20*/  BSSY.RECONVERGENT B0, `(.L_x_30) ;  /* 0x0000003000007945 */ /* 0x000fe80003800200 */
[----:B------:R-:W-:Y:S05]  /*1b30*/  @!P4 BRA `(.L_x_31) ;  /* 0x000000000004c947 */ /* 0x000fea0003800000 */
[----:B------:R-:W-:Y:S05]  /*1b40*/  BPT.TRAP 0x1 ;  /* 0x000000040000795c */ /* 0x000fea0000300000 */
.L_x_31:
[----:B------:R-:W-:Y:S05]  /*1b50*/  BSYNC.RECONVERGENT B0 ;  /* 0x0000000000007941 */ /* 0x000fea0003800200 */
.L_x_30:
[----:B------:R-:W-:Y:S02]  /*1b60*/  UIADD3 UR15, UPT, UPT, UR6, 0x1, URZ ;  /* 0x00000001060f7890 */ /* 0x000fe4000fffe0ff */
[----:B------:R-:W-:Y:S02]  /*1b70*/  UIADD3 UR18, UP1, UPT, UR26, 0x80, URZ ;  /* 0x000000801a127890 */ /* 0x000fe4000ff3e0ff */
[----:B------:R-:W-:Y:S02]  /*1b80*/  UISETP.NE.AND UP0, UPT, UR15, 0xb, UPT ;  /* 0x0000000b0f00788c */ /* 0x000fe4000bf05270 */
[----:B------:R-:W-:Y:S02]  /*1b90*/  ULEA UR32, UR6, UR4, 0xe ;  /* 0x0000000406207291 */ /* 0x000fe4000f8e70ff */
[----:B------:R-:W-:Y:S02]  /*1ba0*/  USEL UR9, URZ, 0x1, UP0 ;  /* 0x00000001ff097887 */ /* 0x000fe40008000000 */
[----:B------:R-:W-:Y:S02]  /*1bb0*/  USEL UR15, UR15, URZ, UP0 ;  /* 0x000000ff0f0f7287 */ /* 0x000fe40008000000 */
[----:B------:R-:W-:Y:S02]  /*1bc0*/  ULOP3.LUT UR33, UR33, 0xfefffff8, URZ, 0xc0, !UPT ;  /* 0xfefffff821217892 */ /* 0x000fe4000f8ec0ff */
[----:B------:R-:W-:Y:S01]  /*1bd0*/  ULEA UR8, UR15, UR4, 0x3 ;  /* 0x000000040f087291 */ /* 0x000fe2000f8e18ff */
[----:B------:R-:W-:Y:S01]  /*1be0*/  LOP3.LUT R15, R15, UR9, RZ, 0x3c, !PT ;  /* 0x000000090f0f7c12 */ /* 0x000fe2000f8e3cff */
[----:B------:R-:W-:Y:S02]  /*1bf0*/  UIADD3.X UR19, UPT, UPT, URZ, UR27, URZ, UP1, !UPT ;  /* 0x0000001bff137290 */ /* 0x000fe40008ffe4ff */
[----:B------:R-:W-:Y:S01]  /*1c00*/  UIADD3 UR32, UPT, UPT, UR32, 0x3280, URZ ;  /* 0x0000328020207890 */ /* 0x000fe2000fffe0ff */
[----:B-1----:R-:W-:Y:S01]  /*1c10*/  SHF.L.U32 R2, R15, 0x1f, RZ ;  /* 0x0000001f0f027819 */ /* 0x002fe200000006ff */
[----:B------:R-:W-:Y:S01]  /*1c20*/  UIMAD UR5, UR6, 0xc00, UR4 ;  /* 0x00000c00060578a4 */ /* 0x000fe2000f8e0204 */
[----:B------:R-:W-:Y:S02]  /*1c30*/  UMOV UR30, 0x0 ;  /* 0x00000000001e7882 */ /* 0x000fe40000000000 */
[----:B------:R4:W1:Y:S01]  /*1c40*/  SYNCS.PHASECHK.TRANS64.TRYWAIT P0, [UR8+0x58], R2 ;  /* 0x00005802ff0075a7 */ /* 0x0008620008001108 */
[----:B------:R-:W-:Y:S01]  /*1c50*/  UMOV UR31, 0x10000000 ;  /* 0x10000000001f7882 */ /* 0x000fe20000000000 */
[----:B------:R-:W-:Y:S02]  /*1c60*/  UIADD3 UR28, UP0, UPT, UR26, 0x180, URZ ;  /* 0x000001801a1c7890 */ /* 0x000fe4000ff1e0ff */
[----:B------:R2:W-:Y:S01]  /*1c70*/  UTMALDG.3D.2CTA [UR32], [UR18], desc[UR30] ;  /* 0x00001e20120075b4 */ /* 0x0005e20008211000 */
[----:B------:R-:W-:Y:S02]  /*1c80*/  UIADD3 UR8, UPT, UPT, UR5, 0x2f280, URZ ;  /* 0x0002f28005087890 */ /* 0x000fe4000fffe0ff */
[----:B------:R-:W-:Y:S01]  /*1c90*/  UIADD3.X UR29, UPT, UPT, URZ, UR27, URZ, UP0, !UPT ;  /* 0x0000001bff1d7290 */ /* 0x000fe200087fe4ff */
[----:B------:R-:W-:Y:S01]  /*1ca0*/  UMOV UR10, UR34 ;  /* 0x00000022000a7c82 */ /* 0x000fe20008000000 */
[----:B------:R-:W-:Y:S01]  /*1cb0*/  UMOV UR12, UR36 ;  /* 0x00000024000c7c82 */ /* 0x000fe20008000000 */
[----:B------:R-:W-:Y:S01]  /*1cc0*/  UMOV UR9, UR33 ;  /* 0x0000002100097c82 */ /* 0x000fe20008000000 */
[----:B------:R-:W-:Y:S01]  /*1cd0*/  UMOV UR25, UR7 ;  /* 0x0000000700197c82 */ /* 0x000fe20008000000 */
[----:B------:R-:W-:Y:S04]  /*1ce0*/  UMOV UR6, UR15 ;  /* 0x0000000f00067c82 */ /* 0x000fe80008000000 */
[----:B------:R4:W-:Y:S01]  /*1cf0*/  UTMALDG.3D.2CTA [UR8], [UR28], desc[UR30] ;  /* 0x00001e081c0075b4 */ /* 0x0009e20008211000 */
[----:B--2---:R-:W-:Y:S01]  /*1d00*/  UIADD3 UR34, UPT, UPT, UR34, 0x80, URZ ;  /* 0x0000008022227890 */ /* 0x004fe2000fffe0ff */
[----:B------:R-:W-:Y:S11]  /*1d10*/  BRA.U UP2, `(.L_x_32) ;  /* 0xfffffffd024c7547 */ /* 0x000ff6000b83ffff */
.L_x_26:
[----:B------:R-:W-:Y:S01]  /*1d20*/  ULEA UR5, UR15, UR4, 0x3 ;  /* 0x000000040f057291 */ /* 0x000fe2000f8e18ff */
[----:B-1--4-:R-:W-:Y:S01]  /*1d30*/  SHF.L.U32 R2, R15, 0x1f, RZ ;  /* 0x0000001f0f027819 */ /* 0x012fe200000006ff */
[----:B------:R-:W-:Y:S01]  /*1d40*/  @!P1 SYNCS.ARRIVE.TRANS64.A1T0 RZ, [UR4+0xc8], RZ ;  /* 0x0000c8ffffff99a7 */ /* 0x000fe20008100004 */
[----:B------:R-:W-:-:S06]  /*1d50*/  UISETP.GT.AND UP0, UPT, UR24, UR23, UPT ;  /* 0x000000171800728c */ /* 0x000fcc000bf04270 */
[----:B--2---:R1:W2:Y:S03]  /*1d60*/  SYNCS.PHASECHK.TRANS64.TRYWAIT P0, [UR5+0x58], R2 ;  /* 0x00005802ff0075a7 */ /* 0x0042a60008001105 */
[----:B------:R-:W-:Y:S05]  /*1d70*/  BRA.U !UP0, `(.L_x_33) ;  /* 0x0000000108c07547 */ /* 0x000fea000b800000 */
[----:B------:R-:W-:Y:S01]  /*1d80*/  UIADD3 UR28, UPT, UPT, UR21, UR25, URZ ;  /* 0x00000019151c7290 */ /* 0x000fe2000fffe0ff */
[----:B------:R-:W-:-:S11]  /*1d90*/  UMOV UR6, UR15 ;  /* 0x0000000f00067c82 */ /* 0x000fd60008000000 */
.L_x_39:
[----:B--2---:R-:W-:Y:S01]  /*1da0*/  @P5 MOV R3, 0x9800 ;  /* 0x0000980000035802 */ /* 0x004fe20000000f00 */
[----:B------:R-:W-:Y:S01]  /*1db0*/  ULEA UR17, UR6, UR4, 0x3 ;  /* 0x0000000406117291 */ /* 0x000fe2000f8e18ff */
[----:B-12---:R-:W-:Y:S11]  /*1dc0*/  @P0 BRA `(.L_x_34) ;  /* 0x00000000000c0947 */ /* 0x006ff60003800000 */
[----:B------:R-:W-:Y:S04]  /*1dd0*/  SHF.L.U32 R5, R15, 0x1f, RZ ;  /* 0x0000001f0f057819 */ /* 0x000fe800000006ff */
[----:B------:R-:W2:Y:S02]  /*1de0*/  SYNCS.PHASECHK.TRANS64.TRYWAIT P0, [UR17+0x58], R5 ;  /* 0x00005805ff0075a7 */ /* 0x000ea40008001111 */
[----:B--2---:R-:W-:Y:S05]  /*1df0*/  @!P0 BRA `(.L_x_35) ;  /* 0x00000054005c8947 */ /* 0x004fea0003800000 */
.L_x_34:
[----:B------:R2:W-:Y:S01]  /*1e00*/  @P5 SYNCS.ARRIVE.TRANS64 RZ, [UR17], R3 ;  /* 0x00000003ffff59a7 */ /* 0x0005e20008000011 */
[----:B------:R-:W-:Y:S04]  /*1e10*/  ULOP3.LUT UR5, UR14, 0x2, URZ, 0xfc, !UPT ;  /* 0x000000020e057892 */ /* 0x000fe8000f8efcff */
[----:B------:R-:W-:Y:S09]  /*1e20*/  UISETP.NE.AND UP0, UPT, UR5, 0x2, UPT ;  /* 0x000000020500788c */ /* 0x000ff2000bf05270 */
[----:B------:R-:W-:Y:S05]  /*1e30*/  BRA.U UP0, `(.L_x_36) ;  /* 0x0000000100047547 */ /* 0x000fea000b800000 */
[----:B------:R-:W-:Y:S05]  /*1e40*/  BPT.TRAP 0x1 ;  /* 0x000000040000795c */ /* 0x000fea0000300000 */
.L_x_36:
[----:B------:R-:W-:Y:S04]  /*1e50*/  BSSY.RECONVERGENT B0, `(.L_x_37) ;  /* 0x0000003000007945 */ /* 0x000fe80003800200 */
[----:B------:R-:W-:Y:S05]  /*1e60*/  @!P4 BRA `(.L_x_38) ;  /* 0x000000000004c947 */ /* 0x000fea0003800000 */
[----:B------:R-:W-:Y:S05]  /*1e70*/  BPT.TRAP 0x1 ;  /* 0x000000040000795c */ /* 0x000fea0000300000 */
.L_x_38:
[----:B------:R-:W-:Y:S05]  /*1e80*/  BSYNC.RECONVERGENT B0 ;  /* 0x0000000000007941 */ /* 0x000fea0003800200 */
.L_x_37:
[----:B------:R-:W-:Y:S02]  /*1e90*/  UIADD3 UR15, UPT, UPT, UR6, 0x1, URZ ;  /* 0x00000001060f7890 */ /* 0x000fe4000fffe0ff */
[----:B------:R-:W-:Y:S02]  /*1ea0*/  ULEA UR16, UR6, UR4, 0xe ;  /* 0x0000000406107291 */ /* 0x000fe4000f8e70ff */
[----:B------:R-:W-:Y:S02]  /*1eb0*/  UISETP.NE.AND UP0, UPT, UR15, 0xb, UPT ;  /* 0x0000000b0f00788c */ /* 0x000fe4000bf05270 */
[----:B------:R-:W-:Y:S02]  /*1ec0*/  UIADD3 UR38, UP1, UPT, UR26, 0x80, URZ ;  /* 0x000000801a267890 */ /* 0x000fe4000ff3e0ff */
[----:B------:R-:W-:Y:S02]  /*1ed0*/  USEL UR9, URZ, 0x1, UP0 ;  /* 0x00000001ff097887 */ /* 0x000fe40008000000 */
[----:B------:R-:W-:Y:S02]  /*1ee0*/  USEL UR15, UR15, URZ, UP0 ;  /* 0x000000ff0f0f7287 */ /* 0x000fe40008000000 */
[----:B------:R-:W-:Y:S02]  /*1ef0*/  ULOP3.LUT UR17, UR17, 0xfefffff8, URZ, 0xc0, !UPT ;  /* 0xfefffff811117892 */ /* 0x000fe4000f8ec0ff */
[----:B------:R-:W-:Y:S01]  /*1f00*/  ULEA UR8, UR15, UR4, 0x3 ;  /* 0x000000040f087291 */ /* 0x000fe2000f8e18ff */
[----:B------:R-:W-:Y:S01]  /*1f10*/  LOP3.LUT R15, R15, UR9, RZ, 0x3c, !PT ;  /* 0x000000090f0f7c12 */ /* 0x000fe2000f8e3cff */
[----:B------:R-:W-:Y:S02]  /*1f20*/  USHF.L.U32 UR18, UR25, 0x7, URZ ;  /* 0x0000000719127899 */ /* 0x000fe400080006ff */
[----:B------:R-:W-:Y:S01]  /*1f30*/  UIADD3 UR16, UPT, UPT, UR16, 0x3280, URZ ;  /* 0x0000328010107890 */ /* 0x000fe2000fffe0ff */
[----:B-1----:R-:W-:Y:S01]  /*1f40*/  SHF.L.U32 R2, R15, 0x1f, RZ ;  /* 0x0000001f0f027819 */ /* 0x002fe200000006ff */
[----:B------:R-:W-:Y:S02]  /*1f50*/  UIADD3.X UR39, UPT, UPT, URZ, UR27, URZ, UP1, !UPT ;  /* 0x0000001bff277290 */ /* 0x000fe40008ffe4ff */
[----:B------:R-:W-:Y:S01]  /*1f60*/  UIMAD UR5, UR6, 0xc00, UR4 ;  /* 0x00000c00060578a4 */ /* 0x000fe2000f8e0204 */
[----:B------:R4:W1:Y:S01]  /*1f70*/  SYNCS.PHASECHK.TRANS64.TRYWAIT P0, [UR8+0x58], R2 ;  /* 0x00005802ff0075a7 */ /* 0x0008620008001108 */
[----:B------:R-:W-:Y:S02]  /*1f80*/  UIADD3 UR32, UP0, UPT, UR26, 0x180, URZ ;  /* 0x000001801a207890 */ /* 0x000fe4000ff1e0ff */
[----:B------:R-:W-:Y:S01]  /*1f90*/  UIADD3 UR8, UPT, UPT, UR5, 0x2f280, URZ ;  /* 0x0002f28005087890 */ /* 0x000fe2000fffe0ff */
[----:B------:R-:W-:Y:S01]  /*1fa0*/  UMOV UR30, 0x0 ;  /* 0x00000000001e7882 */ /* 0x000fe20000000000 */
[----:B------:R-:W-:Y:S01]  /*1fb0*/  UMOV UR31, 0x10000000 ;  /* 0x10000000001f7882 */ /* 0x000fe20000000000 */
[----:B------:R-:W-:Y:S01]  /*1fc0*/  UMOV UR19, UR35 ;  /* 0x0000002300137c82 */ /* 0x000fe20008000000 */
[----:B------:R-:W-:Y:S01]  /*1fd0*/  UMOV UR20, UR36 ;  /* 0x0000002400147c82 */ /* 0x000fe20008000000 */
[----:B------:R-:W-:Y:S01]  /*1fe0*/  UIADD3.X UR33, UPT, UPT, URZ, UR27, URZ, UP0, !UPT ;  /* 0x0000001bff217290 */ /* 0x000fe200087fe4ff */
[----:B------:R4:W-:Y:S01]  /*1ff0*/  UTMALDG.3D.2CTA [UR16], [UR38], desc[UR30] ;  /* 0x00001e10260075b4 */ /* 0x0009e20008211000 */
[----:B------:R-:W-:Y:S01]  /*2000*/  UIADD3 UR25, UPT, UPT, UR25, 0x1, URZ ;  /* 0x0000000119197890 */ /* 0x000fe2000fffe0ff */
[----:B------:R-:W-:Y:S01]  /*2010*/  UMOV UR12, UR36 ;  /* 0x00000024000c7c82 */ /* 0x000fe20008000000 */
[----:B------:R-:W-:Y:S01]  /*2020*/  UMOV UR9, UR17 ;  /* 0x0000001100097c82 */ /* 0x000fe20008000000 */
[----:B------:R-:W-:Y:S01]  /*2030*/  UMOV UR10, UR18 ;  /* 0x00000012000a7c82 */ /* 0x000fe20008000000 */
[----:B------:R-:W-:Y:S03]  /*2040*/  UISETP.NE.AND UP0, UPT, UR25, UR28, UPT ;  /* 0x0000001c1900728c */ /* 0x000fe6000bf05270 */
[----:B------:R4:W-:Y:S01]  /*2050*/  UTMALDG.3D.2CTA [UR8], [UR32], desc[UR30] ;  /* 0x00001e08200075b4 */ /* 0x0009e20008211000 */
[----:B------:R-:W-:Y:S05]  /*2060*/  UMOV UR6, UR15 ;  /* 0x0000000f00067c82 */ /* 0x000fea0008000000 */
[----:B----4-:R-:W-:Y:S05]  /*2070*/  BRA.U UP0, `(.L_x_39) ;  /* 0xfffffffd00487547 */ /* 0x010fea000b83ffff */
.L_x_33:
[C---:B-1----:R-:W-:Y:S01]  /*2080*/  LEA R2, R14.reuse, UR4, 0x3 ;  /* 0x000000040e027c11 */ /* 0x042fe2000f8e18ff */
[----:B------:R-:W-:Y:S01]  /*2090*/  NOP ;  /* 0x0000000000007918 */ /* 0x000fe20000000000 */
[----:B--2---:R-:W-:Y:S02]  /*20a0*/  SHF.L.U32 R3, R13, 0x1f, RZ ;  /* 0x0000001f0d037819 */ /* 0x004fe400000006ff */
[----:B------:R-:W-:Y:S02]  /*20b0*/  LEA R4, R14, UR4, 0x4 ;  /* 0x000000040e047c11 */ /* 0x000fe4000f8e20ff */
[----:B------:R-:W1:Y:S02]  /*20c0*/  SYNCS.PHASECHK.TRANS64.TRYWAIT P0, [R2+URZ+0xd0], R3 ;  /* 0x0000d003020075a7 */ /* 0x000e6400080011ff */
[----:B-1----:R-:W-:Y:S05]  /*20d0*/  @!P0 BRA `(.L_x_40) ;  /* 0x0000005000bc8947 */ /* 0x002fea0003800000 */
.L_x_121:
[----:B------:R-:W2:Y:S01]  /*20e0*/  LDS.128 R4, [R4+0x160] ;  /* 0x0001600004047984 */ /* 0x000ea20000000c00 */
[----:B------:R-:W-:Y:S01]  /*20f0*/  ISETP.GE.AND P0, PT, R60, 0x1, PT ;  /* 0x000000013c00780c */ /* 0x000fe20003f06270 */
[----:B-1----:R-:W-:Y:S01]  /*2100*/  VIADD R2, R2, 0xe0 ;  /* 0x000000e002027836 */ /* 0x002fe20000000000 */
[----:B------:R-:W-:Y:S01]  /*2110*/  @!PT LDS RZ, [RZ] ;  /* 0x00000000fffff984 */ /* 0x000fe20000000800 */
[----:B------:R-:W-:Y:S01]  /*2120*/  @!PT LDS RZ, [RZ] ;  /* 0x00000000fffff984 */ /* 0x000fe20000000800 */
[----:B------:R-:W-:Y:S01]  /*2130*/  @!PT LDS RZ, [RZ] ;  /* 0x00000000fffff984 */ /* 0x000fe20000000800 */
[----:B------:R-:W-:Y:S01]  /*2140*/  @!PT LDS RZ, [RZ] ;  /* 0x00000000fffff984 */ /* 0x000fe20000000800 */
[----:B------:R1:W-:Y:S06]  /*2150*/  MEMBAR.ALL.CTA ;  /* 0x0000000000007992 */ /* 0x0003ec0000008000 */
[----:B-1----:R-:W1:Y:S01]  /*2160*/  FENCE.VIEW.ASYNC.S ;  /* 0x00000000000073c6 */ /* 0x002e620000000000 */
[----:B------:R-:W-:-:S04]  /*2170*/  PRMT R2, RZ, 0x654, R2 ;  /* 0x00000654ff027816 */ /* 0x000fc80000000002 */
[----:B-1----:R1:W-:Y:S01]  /*2180*/  SYNCS.ARRIVE.TRANS64.RED.A1T0 RZ, [R2+URZ], RZ ;  /* 0x000000ff02ff79a7 */ /* 0x0023e200081004ff */
[----:B--2---:R-:W-:-:S13]  /*2190*/  LOP3.LUT P2, RZ, R6, 0x1, RZ, 0xc0, !PT ;  /* 0x0000000106ff7812 */ /* 0x004fda000784c0ff */
[----:B------:R-:W-:Y:S01]  /*21a0*/  @P2 SHF.R.U32.HI R3, RZ, 0x10, R5 ;  /* 0x00000010ff032819 */ /* 0x000fe20000011605 */
[----:B------:R-:W-:Y:S01]  /*21b0*/  VOTEU.ANY UP0, P2 ;  /* 0x0000000000ff7886 */ /* 0x000fe20001000100 */
[----:B------:R-:W-:Y:S02]  /*21c0*/  @P2 MOV R11, R4 ;  /* 0x00000004000b2202 */ /* 0x000fe40000000f00 */
[----:B------:R-:W-:Y:S02]  /*21d0*/  @P2 R2UR.BROADCAST UR5, R3 ;  /* 0x00000000030522ca */ /* 0x000fe400008e0000 */
[----:B------:R-:W-:-:S11]  /*21e0*/  @P2 LOP3.LUT R0, R5, 0xffff, RZ, 0xc0, !PT ;  /* 0x0000ffff05002812 */ /* 0x000fd600078ec0ff */
[----:B------:R-:W-:Y:S01]  /*21f0*/  @UP0 UMOV UR36, UR5 ;  /* 0x0000000500240c82 */ /* 0x000fe20008000000 */
[----:B-1----:R-:W-:Y:S05]  /*2200*/  @!P0 BRA `(.L_x_41) ;  /* 0x0000000000b88947 */ /* 0x002fea0003800000 */
[----:B------:R-:W3:Y:S01]  /*2210*/  LDC.64 R4, c[0x0][0xb18] ;  /* 0x0002c600ff047b82 */ /* 0x000ee20000000a00 */
[----:B------:R-:W-:-:S07]  /*2220*/  ISETP.NE.AND P3, PT, R60, 0x1, PT ;  /* 0x000000013c00780c */ /* 0x000fce0003f65270 */
[----:B------:R-:W1:Y:S08]  /*2230*/  LDC.64 R6, c[0x0][0xb10] ;  /* 0x0002c400ff067b82 */ /* 0x000e700000000a00 */
[----:B------:R-:W2:Y:S08]  /*2240*/  LDC R18, c[0x0][0xb20] ;  /* 0x0002c800ff127b82 */ /* 0x000eb00000000800 */
[----:B------:R-:W4:Y:S01]  /*2250*/  LDC R20, c[0x0][0xb0c] ;  /* 0x0002c300ff147b82 */ /* 0x000f220000000800 */
[----:B---3--:R-:W-:Y:S01]  /*2260*/  IMAD.HI.U32 R19, R8, R5, RZ ;  /* 0x0000000508137227 */ /* 0x008fe200078e00ff */
[----:B------:R-:W-:-:S03]  /*2270*/  ISETP.NE.AND P0, PT, R4, 0x1, PT ;  /* 0x000000010400780c */ /* 0x000fc60003f05270 */
[----:B------:R-:W-:-:S03]  /*2280*/  IMAD.HI.U32 R5, R0, R5, RZ ;  /* 0x0000000500057227 */ /* 0x000fc600078e00ff */
[----:B------:R-:W3:Y:S01]  /*2290*/  LDC.64 R2, c[0x0][0xb28] ;  /* 0x0002ca00ff027b82 */ /* 0x000ee20000000a00 */
[----:B-1----:R-:W-:-:S04]  /*22a0*/  IMAD.HI.U32 R22, R9, R6, RZ ;  /* 0x0000000609167227 */ /* 0x002fc800078e00ff */
[----:B------:R-:W-:Y:S01]  /*22b0*/  IMAD.HI.U32 R24, R11, R6, RZ ;  /* 0x000000060b187227 */ /* 0x000fe200078e00ff */
[----:B------:R-:W-:Y:S02]  /*22c0*/  SHF.R.U32.HI R22, RZ, R7, R22 ;  /* 0x00000007ff167219 */ /* 0x000fe40000011616 */
[-C--:B--2---:R-:W-:Y:S02]  /*22d0*/  SHF.R.U32.HI R19, RZ, R18.reuse, R19 ;  /* 0x00000012ff137219 */ /* 0x084fe40000011613 */
[----:B------:R-:W-:Y:S02]  /*22e0*/  SHF.R.U32.HI R5, RZ, R18, R5 ;  /* 0x00000012ff057219 */ /* 0x000fe40000011605 */
[----:B------:R-:W-:Y:S02]  /*22f0*/  SEL R19, R8, R19, !P0 ;  /* 0x0000001308137207 */ /* 0x000fe40004000000 */
[----:B------:R-:W-:Y:S02]  /*2300*/  SHF.R.U32.HI R24, RZ, R7, R24 ;  /* 0x00000007ff187219 */ /* 0x000fe40000011618 */
[----:B----4-:R-:W-:-:S02]  /*2310*/  ISETP.NE.AND P1, PT, R20, 0x1, PT ;  /* 0x000000011400780c */ /* 0x010fc40003f25270 */
[----:B------:R-:W-:Y:S02]  /*2320*/  SEL R5, R0, R5, !P0 ;  /* 0x0000000500057207 */ /* 0x000fe40004000000 */
[----:B------:R-:W-:Y:S02]  /*2330*/  SEL R21, R9, R22, !P1 ;  /* 0x0000001609157207 */ /* 0x000fe40004800000 */
[----:B------:R-:W-:Y:S01]  /*2340*/  SEL R7, R11, R24, !P1 ;  /* 0x000000180b077207 */ /* 0x000fe20004800000 */
[----:B---3--:R-:W-:-:S04]  /*2350*/  IMAD.HI.U32 R22, R19, R2, RZ ;  /* 0x0000000213167227 */ /* 0x008fc800078e00ff */
[----:B------:R-:W-:Y:S01]  /*2360*/  IMAD.HI.U32 R6, R21, R2, RZ ;  /* 0x0000000215067227 */ /* 0x000fe200078e00ff */
[----:B------:R-:W-:-:S04]  /*2370*/  @P3 SHF.R.U32.HI R19, RZ, R3, R22 ;  /* 0x00000003ff133219 */ /* 0x000fc80000011616 */
[----:B------:R-:W-:Y:S01]  /*2380*/  @P3 SHF.R.U32.HI R21, RZ, R3, R6 ;  /* 0x00000003ff153219 */ /* 0x000fe20000011606 */
[----:B------:R-:W-:-:S04]  /*2390*/  IMAD R19, R60, R19, RZ ;  /* 0x000000133c137224 */ /* 0x000fc800078e02ff */
[----:B------:R-:W-:Y:S01]  /*23a0*/  IMAD R6, R60, R21, RZ ;  /* 0x000000153c067224 */ /* 0x000fe200078e02ff */
[C---:B------:R-:W-:Y:S02]  /*23b0*/  ISETP.GE.AND P0, PT, R5.reuse, R19, PT ;  /* 0x000000130500720c */ /* 0x040fe40003f06270 */
[----:B------:R-:W-:Y:S02]  /*23c0*/  IADD3 R19, PT, PT, -R5, RZ, RZ ;  /* 0x000000ff05137210 */ /* 0x000fe40007ffe1ff */
[----:B------:R-:W-:Y:S01]  /*23d0*/  ISETP.GE.OR P0, PT, R7, R6, P0 ;  /* 0x000000060700720c */ /* 0x000fe20000706670 */
[----:B------:R-:W-:-:S04]  /*23e0*/  IMAD.HI.U32 R6, R5, R2, RZ ;  /* 0x0000000205067227 */ /* 0x000fc800078e00ff */
[----:B------:R-:W-:Y:S01]  /*23f0*/  IMAD R0, R4, R19, R0 ;  /* 0x0000001304007224 */ /* 0x000fe200078e0200 */
[----:B------:R-:W-:-:S04]  /*2400*/  SHF.R.U32.HI R6, RZ, R3, R6 ;  /* 0x00000003ff067219 */ /* 0x000fc80000011606 */
[----:B------:R-:W-:-:S03]  /*2410*/  SEL R6, R5, R6, !P3 ;  /* 0x0000000605067207 */ /* 0x000fc60005800000 */
[----:B------:R-:W-:-:S04]  /*2420*/  @!P0 IMAD.HI.U32 R18, R7, R2, RZ ;  /* 0x0000000207128227 */ /* 0x000fc800078e00ff */
[----:B------:R-:W-:Y:S01]  /*2430*/  IMAD.MOV R2, RZ, RZ, -R6 ;  /* 0x000000ffff027224 */ /* 0x000fe200078e0a06 */
[----:B------:R-:W-:-:S03]  /*2440*/  @!P0 SHF.R.U32.HI R18, RZ, R3, R18 ;  /* 0x00000003ff128219 */ /* 0x000fc60000011612 */
[----:B------:R-:W-:Y:S01]  /*2450*/  IMAD R2, R60, R2, R5 ;  /* 0x000000023c027224 */ /* 0x000fe200078e0205 */
        /* <DEDUP_REMOVED lines=9> */
.L_x_41:
[----:B------:R-:W1:Y:S02]  /*24f0*/  LDCU UR5, c[0x0][0xb30] ;  /* 0x00016600ff0577ac */ /* 0x000e640008000800 */
[----:B-1----:R-:W-:-:S09]  /*2500*/  UISETP.NE.AND UP0, UPT, UR5, 0x1, UPT ;  /* 0x000000010500788c */ /* 0x002fd2000bf05270 */
[----:B------:R-:W-:Y:S05]  /*2510*/  BRA.U UP0, `(.L_x_42) ;  /* 0x0000000100407547 */ /* 0x000fea000b800000 */
[----:B------:R-:W1:Y:S08]  /*2520*/  LDC.64 R4, c[0x0][0xb10] ;  /* 0x0002c400ff047b82 */ /* 0x000e700000000a00 */
[----:B------:R-:W2:Y:S08]  /*2530*/  LDC.64 R2, c[0x0][0xb18] ;  /* 0x0002c600ff027b82 */ /* 0x000eb00000000a00 */
[----:B------:R-:W4:Y:S08]  /*2540*/  LDC R6, c[0x0][0xb20] ;  /* 0x0002c800ff067b82 */ /* 0x000f300000000800 */
[----:B------:R-:W3:Y:S01]  /*2550*/  LDC R18, c[0x0][0xb0c] ;  /* 0x0002c300ff127b82 */ /* 0x000ee20000000800 */
[----:B-1----:R-:W-:-:S05]  /*2560*/  IMAD.HI.U32 R4, R11, R4, RZ ;  /* 0x000000040b047227 */ /* 0x002fca00078e00ff */
[----:B------:R-:W-:Y:S01]  /*2570*/  SHF.R.U32.HI R4, RZ, R5, R4 ;  /* 0x00000005ff047219 */ /* 0x000fe20000011604 */
[----:B--2---:R-:W-:Y:S01]  /*2580*/  IMAD.HI.U32 R3, R0, R3, RZ ;  /* 0x0000000300037227 */ /* 0x004fe200078e00ff */
[----:B------:R-:W-:-:S04]  /*2590*/  ISETP.NE.AND P0, PT, R2, 0x1, PT ;  /* 0x000000010200780c */ /* 0x000fc80003f05270 */
[----:B----4-:R-:W-:-:S04]  /*25a0*/  SHF.R.U32.HI R3, RZ, R6, R3 ;  /* 0x00000006ff037219 */ /* 0x010fc80000011603 */
[----:B------:R-:W-:Y:S02]  /*25b0*/  SEL R3, R0, R3, !P0 ;  /* 0x0000000300037207 */ /* 0x000fe40004000000 */
[----:B---3--:R-:W-:-:S04]  /*25c0*/  ISETP.NE.AND P1, PT, R18, 0x1, PT ;  /* 0x000000011200780c */ /* 0x008fc80003f25270 */
[----:B------:R-:W-:-:S05]  /*25d0*/  SEL R4, R11, R4, !P1 ;  /* 0x000000040b047207 */ /* 0x000fca0004800000 */
[----:B------:R-:W-:Y:S02]  /*25e0*/  IMAD.IADD R5, R3, 0x1, -R4 ;  /* 0x0000000103057824 */ /* 0x000fe400078e0a04 */
[----:B------:R-:W-:Y:S02]  /*25f0*/  IMAD.IADD R3, R4, 0x1, -R3 ;  /* 0x0000000104037824 */ /* 0x000fe400078e0a03 */
[----:B------:R-:W-:Y:S02]  /*2600*/  IMAD R11, R5, R18, R11 ;  /* 0x00000012050b7224 */ /* 0x000fe400078e020b */
[----:B------:R-:W-:-:S07]  /*2610*/  IMAD R0, R3, R2, R0 ;  /* 0x0000000203007224 */ /* 0x000fce00078e0200 */
.L_x_42:
[----:B------:R-:W-:Y:S01]  /*2620*/  VIADD R14, R14, 0x1 ;  /* 0x000000010e0e7836 */ /* 0x000fe20000000000 */
[----:B------:R-:W-:Y:S01]  /*2630*/  PLOP3.LUT P1, PT, PT, PT, PT, 0x80, 0x8 ;  /* 0x000000000008781c */ /* 0x000fe20003f2f070 */
[----:B------:R-:W-:Y:S02]  /*2640*/  IMAD.IADD R123, R11, 0x1, R122 ;  /* 0x000000010b7b7824 */ /* 0x000fe400078e027a */
[----:B------:R-:W-:Y:S01]  /*2650*/  IMAD.IADD R128, R0, 0x1, R115 ;  /* 0x0000000100807824 */ /* 0x000fe200078e0273 */
[----:B------:R-:W-:-:S04]  /*2660*/  ISETP.NE.AND P0, PT, R14, 0x2, PT ;  /* 0x000000020e00780c */ /* 0x000fc80003f05270 */
[----:B------:R-:W-:Y:S02]  /*2670*/  SEL R2, RZ, 0x1, P0 ;  /* 0x00000001ff027807 */ /* 0x000fe40000000000 */
[----:B------:R-:W-:Y:S02]  /*2680*/  SEL R14, R14, RZ, P0 ;  /* 0x000000ff0e0e7207 */ /* 0x000fe40000000000 */
[----:B------:R-:W-:Y:S01]  /*2690*/  LOP3.LUT R13, R13, R2, RZ, 0x3c, !PT ;  /* 0x000000020d0d7212 */ /* 0x000fe200078e3cff */
[----:B------:R-:W-:Y:S06]  /*26a0*/  @P2 BRA `(.L_x_43) ;  /* 0xfffffff000582947 */ /* 0x000fec000383ffff */
[----:B------:R-:W-:Y:S01]  /*26b0*/  UIADD3 UR4, UPT, UPT, UR4, 0x58, URZ ;  /* 0x0000005804047890 */ /* 0x000fe2000fffe0ff */
[----:B------:R-:W-:-:S03]  /*26c0*/  SHF.L.U32 R3, R15, 0x1f, RZ ;  /* 0x0000001f0f037819 */ /* 0x000fc600000006ff */
[----:B------:R-:W-:-:S09]  /*26d0*/  ULEA UR5, UR15, UR4, 0x3 ;  /* 0x000000040f057291 */ /* 0x000fd2000f8e18ff */
[----:B------:R-:W1:Y:S02]  /*26e0*/  SYNCS.PHASECHK.TRANS64.TRYWAIT P0, [UR5], R3 ;  /* 0x00000003ff0075a7 */ /* 0x000e640008001105 */
[----:B-1----:R-:W-:Y:S05]  /*26f0*/  @!P0 BRA `(.L_x_44) ;  /* 0x0000004c00488947 */ /* 0x002fea0003800000 */
.L_x_123:
[----:B------:R-:W-:-:S04]  /*2700*/  UIADD3 UR6, UPT, UPT, UR15, 0x1, URZ ;  /* 0x000000010f067890 */ /* 0x000fc8000fffe0ff */
[----:B------:R-:W-:-:S04]  /*2710*/  UISETP.NE.AND UP0, UPT, UR6, 0xb, UPT ;  /* 0x0000000b0600788c */ /* 0x000fc8000bf05270 */
[----:B------:R-:W-:Y:S02]  /*2720*/  USEL UR7, URZ, 0x1, UP0 ;  /* 0x00000001ff077887 */ /* 0x000fe40008000000 */
[----:B------:R-:W-:-:S04]  /*2730*/  USEL UR6, UR6, URZ, UP0 ;  /* 0x000000ff06067287 */ /* 0x000fc80008000000 */
[----:B------:R-:W-:Y:S01]  /*2740*/  ULEA UR5, UR6, UR4, 0x3 ;  /* 0x0000000406057291 */ /* 0x000fe2000f8e18ff */
[----:B------:R-:W-:-:S04]  /*2750*/  LOP3.LUT R2, R15, UR7, RZ, 0x3c, !PT ;  /* 0x000000070f027c12 */ /* 0x000fc8000f8e3cff */
[----:B-1----:R-:W-:-:S04]  /*2760*/  SHF.L.U32 R3, R2, 0x1f, RZ ;  /* 0x0000001f02037819 */ /* 0x002fc800000006ff */
[----:B------:R-:W1:Y:S02]  /*2770*/  SYNCS.PHASECHK.TRANS64.TRYWAIT P0, [UR5], R3 ;  /* 0x00000003ff0075a7 */ /* 0x000e640008001105 */
[----:B-1----:R-:W-:Y:S05]  /*2780*/  @!P0 BRA `(.L_x_45) ;  /* 0x0000004c003c8947 */ /* 0x002fea0003800000 */
.L_x_125:
        /* <DEDUP_REMOVED lines=9> */
.L_x_127:
        /* <DEDUP_REMOVED lines=9> */
.L_x_129:
        /* <DEDUP_REMOVED lines=9> */
.L_x_131:
        /* <DEDUP_REMOVED lines=9> */
.L_x_133:
        /* <DEDUP_REMOVED lines=9> */
.L_x_135:
        /* <DEDUP_REMOVED lines=9> */
.L_x_137:
        /* <DEDUP_REMOVED lines=9> */
.L_x_139:
        /* <DEDUP_REMOVED lines=9> */
.L_x_141:
[----:B------:R-:W-:-:S04]  /*2c10*/  UIADD3 UR6, UPT, UPT, UR6, 0x1, URZ ;  /* 0x0000000106067890 */ /* 0x000fc8000fffe0ff */
[----:B------:R-:W-:-:S04]  /*2c20*/  UISETP.NE.AND UP0, UPT, UR6, 0xb, UPT ;  /* 0x0000000b0600788c */ /* 0x000fc8000bf05270 */
[----:B------:R-:W-:Y:S02]  /*2c30*/  USEL UR5, URZ, 0x1, UP0 ;  /* 0x00000001ff057887 */ /* 0x000fe40008000000 */
[----:B------:R-:W-:-:S04]  /*2c40*/  USEL UR6, UR6, URZ, UP0 ;  /* 0x000000ff06067287 */ /* 0x000fc80008000000 */
[----:B------:R-:W-:Y:S01]  /*2c50*/  ULEA UR6, UR6, UR4, 0x3 ;  /* 0x0000000406067291 */ /* 0x000fe2000f8e18ff */
[----:B-1----:R-:W-:-:S04]  /*2c60*/  LOP3.LUT R3, R2, UR5, RZ, 0x3c, !PT ;  /* 0x0000000502037c12 */ /* 0x002fc8000f8e3cff */
[----:B------:R-:W-:Y:S01]  /*2c70*/  SHF.L.U32 R3, R3, 0x1f, RZ ;  /* 0x0000001f03037819 */ /* 0x000fe200000006ff */
[----:B------:R-:W-:-:S07]  /*2c80*/  IMAD.U32 R0, RZ, RZ, UR6 ;  /* 0x00000006ff007e24 */ /* 0x000fce000f8e00ff */
.L_x_54:
[----:B-1----:R1:W2:Y:S02]  /*2c90*/  SYNCS.PHASECHK.TRANS64.TRYWAIT P0, [R0+URZ], R3 ;  /* 0x00000003000075a7 */ /* 0x0022a400080011ff */
[----:B--2---:R-:W-:Y:S05]  /*2ca0*/  @!P0 NANOSLEEP.SYNCS 0x989680 ;  /* 0x009896800000895d */ /* 0x004fea0003900000 */
[----:B------:R-:W2:Y:S02]  /*2cb0*/  @!P0 SYNCS.PHASECHK.TRANS64 P0, [R0+URZ], R3 ;  /* 0x00000003000085a7 */ /* 0x000ea400080010ff */
[----:B--2---:R-:W-:Y:S05]  /*2cc0*/  @P0 EXIT ;  /* 0x000000000000094d */ /* 0x004fea0003800000 */
[----:B------:R-:W-:Y:S05]  /*2cd0*/  BRA `(.L_x_54) ;  /* 0xfffffffc00ec7947 */ /* 0x000fea000383ffff */
.L_x_23:
[----:B------:R-:W-:-:S04]  /*2ce0*/  UISETP.NE.AND UP1, UPT, UR37, URZ, UPT ;  /* 0x000000ff2500728c */ /* 0x000fc8000bf25270 */
[----:B------:R-:W-:-:S09]  /*2cf0*/  UISETP.NE.OR UP1, UPT, UR10, 0x1, UP1 ;  /* 0x000000010a00788c */ /* 0x000fd20008f25670 */
[----:B------:R-:W-:Y:S05]  /*2d00*/  BRA.U UP1, `(.L_x_55) ;  /* 0x0000000501487547 */ /* 0x000fea000b800000 */
[----:B------:R-:W-:Y:S01]  /*2d10*/  ISETP.GE.U32.AND P2, PT, R0, 0x2, PT ;  /* 0x000000020000780c */ /* 0x000fe20003f46070 */
[----:B------:R-:W-:Y:S01]  /*2d20*/  IMAD.MOV.U32 R12, RZ, RZ, 0x1 ;  /* 0x00000001ff0c7424 */ /* 0x000fe200078e00ff */
[----:B------:R-:W-:Y:S02]  /*2d30*/  CS2R R10, SRZ ;  /* 0x00000000000a7805 */ /* 0x000fe4000001ff00 */
[----:B------:R-:W-:Y:S01]  /*2d40*/  CS2R R8, SRZ ;  /* 0x0000000000087805 */ /* 0x000fe2000001ff00 */
[----:B------:R-:W-:Y:S01]  /*2d50*/  UMOV UR4, 0x400 ;  /* 0x0000040000047882 */ /* 0x000fe20000000000 */
[----:B------:R-:W-:Y:S01]  /*2d60*/  UMOV UR6, URZ ;  /* 0x000000ff00067c82 */ /* 0x000fe20008000000 */
[----:B------:R-:W-:-:S12]  /*2d70*/  ULEA UR37, UR37, UR4, 0x18 ;  /* 0x0000000425257291 */ /* 0x000fd8000f8ec0ff */
.L_x_59:
[----:B------:R-:W-:Y:S02]  /*2d80*/  LEA R2, R8, UR37, 0x3 ;  /* 0x0000002508027c11 */ /* 0x000fe4000f8e18ff */
[----:B------:R-:W-:-:S03]  /*2d90*/  SHF.L.U32 R5, R9, 0x1f, RZ ;  /* 0x0000001f09057819 */ /* 0x000fc600000006ff */
[----:B------:R-:W-:Y:S01]  /*2da0*/  VIADD R4, R2, 0x140 ;  /* 0x0000014002047836 */ /* 0x000fe20000000000 */
[----:B------:R-:W1:Y:S02]  /*2db0*/  SYNCS.PHASECHK.TRANS64.TRYWAIT P0, [R2+URZ+0x130], R5 ;  /* 0x00013005020075a7 */ /* 0x000e6400080011ff */
[----:B-1----:R-:W-:Y:S05]  /*2dc0*/  @!P0 BRA `(.L_x_56) ;  /* 0x0000004800848947 */ /* 0x002fea0003800000 */
.L_x_142:
[----:B------:R-:W-:Y:S01]  /*2dd0*/  ULEA UR5, UR6, UR37, 0x3 ;  /* 0x0000002506057291 */ /* 0x000fe2000f8e18ff */
[----:B------:R-:W-:Y:S02]  /*2de0*/  PRMT R4, RZ, 0x654, R4 ;  /* 0x00000654ff047816 */ /* 0x000fe40000000004 */
[----:B-1----:R-:W-:Y:S01]  /*2df0*/  SHF.L.U32 R5, R12, 0x1f, RZ ;  /* 0x0000001f0c057819 */ /* 0x002fe200000006ff */
[----:B------:R-:W-:Y:S01]  /*2e00*/  UIADD3 UR4, UPT, UPT, UR5, 0xd0, URZ ;  /* 0x000000d005047890 */ /* 0x000fe2000fffe0ff */
[----:B------:R1:W-:Y:S05]  /*2e10*/  SYNCS.ARRIVE.TRANS64.RED.A1T0 RZ, [R4+URZ], RZ ;  /* 0x000000ff04ff79a7 */ /* 0x0003ea00081004ff */
[----:B------:R-:W-:Y:S01]  /*2e20*/  IMAD.U32 R7, RZ, RZ, UR4 ;  /* 0x00000004ff077e24 */ /* 0x000fe2000f8e00ff */
[----:B------:R-:W2:Y:S04]  /*2e30*/  SYNCS.PHASECHK.TRANS64.TRYWAIT P0, [UR5+0xe0], R5 ;  /* 0x0000e005ff0075a7 */ /* 0x000ea80008001105 */
[----:B------:R-:W-:Y:S01]  /*2e40*/  PRMT R6, R0, 0x654, R7 ;  /* 0x0000065400067816 */ /* 0x000fe20000000007 */
[----:B-1----:R-:W-:Y:S01]  /*2e50*/  @!P2 IMAD.MOV.U32 R4, RZ, RZ, 0x10 ;  /* 0x00000010ff04a424 */ /* 0x002fe200078e00ff */
[----:B--2---:R-:W-:Y:S06]  /*2e60*/  @!P0 BRA `(.L_x_57) ;  /* 0x0000004800708947 */ /* 0x004fec0003800000 */
.L_x_144:
[----:B------:R-:W-:Y:S01]  /*2e70*/  ULEA UR4, UR6, UR37, 0x4 ;  /* 0x0000002506047291 */ /* 0x000fe2000f8e20ff */
[----:B------:R-:W-:Y:S01]  /*2e80*/  SEL R3, R6, R3, !P2 ;  /* 0x0000000306037207 */ /* 0x000fe20005000000 */
[----:B------:R-:W-:Y:S01]  /*2e90*/  UIADD3 UR5, UPT, UPT, UR5, 0xd0, URZ ;  /* 0x000000d005057890 */ /* 0x000fe2000fffe0ff */
[----:B-1----:R-:W-:Y:S01]  /*2ea0*/  LEA R2, R11, UR37, 0x3 ;  /* 0x000000250b027c11 */ /* 0x002fe2000f8e18ff */
[----:B------:R-:W-:Y:S01]  /*2eb0*/  UIADD3 UR4, UPT, UPT, UR4, 0x160, URZ ;  /* 0x0000016004047890 */ /* 0x000fe2000fffe0ff */
[----:B------:R-:W-:Y:S01]  /*2ec0*/  SHF.L.U32 R5, R10, 0x1f, RZ ;  /* 0x0000001f0a057819 */ /* 0x000fe200000006ff */
[----:B------:R1:W-:Y:S01]  /*2ed0*/  @!P2 SYNCS.ARRIVE.TRANS64.RED RZ, [R3+URZ], R4 ;  /* 0x0000000403ffa9a7 */ /* 0x0003e200080004ff */
[----:B------:R-:W-:Y:S01]  /*2ee0*/  UIADD3 UR6, UPT, UPT, UR6, 0x1, URZ ;  /* 0x0000000106067890 */ /* 0x000fe2000fffe0ff */
[----:B------:R-:W-:-:S03]  /*2ef0*/  VIADD R8, R8, 0x1 ;  /* 0x0000000108087836 */ /* 0x000fc60000000000 */
[----:B------:R-:W-:Y:S02]  /*2f00*/  UISETP.NE.AND UP0, UPT, UR6, 0x2, UPT ;  /* 0x000000020600788c */ /* 0x000fe4000bf05270 */
[----:B------:R-:W-:Y:S06]  /*2f10*/  UGETNEXTWORKID.BROADCAST [UR4], [UR5] ;  /* 0x00000000040073ca */ /* 0x000fec0008000100 */
[----:B------:R-:W-:Y:S01]  /*2f20*/  USEL UR4, URZ, 0x1, UP0 ;  /* 0x00000001ff047887 */ /* 0x000fe20008000000 */
[----:B------:R-:W-:Y:S01]  /*2f30*/  ISETP.NE.AND P0, PT, R8, 0x2, PT ;  /* 0x000000020800780c */ /* 0x000fe20003f05270 */
[----:B------:R-:W-:Y:S01]  /*2f40*/  USEL UR6, UR6, URZ, UP0 ;  /* 0x000000ff06067287 */ /* 0x000fe20008000000 */
[----:B------:R-:W2:Y:S03]  /*2f50*/  SYNCS.PHASECHK.TRANS64.TRYWAIT P1, [R2+URZ+0xd0], R5 ;  /* 0x0000d005020075a7 */ /* 0x000ea600080211ff */
[----:B------:R-:W-:Y:S01]  /*2f60*/  LOP3.LUT R12, R12, UR4, RZ, 0x3c, !PT ;  /* 0x000000040c0c7c12 */ /* 0x000fe2000f8e3cff */
[----:B-12---:R-:W-:Y:S07]  /*2f70*/  @!P1 BRA `(.L_x_58) ;  /* 0x0000004800449947 */ /* 0x006fee0003800000 */
.L_x_145:
[C---:B------:R-:W-:Y:S01]  /*2f80*/  LEA R4, R11.reuse, UR37, 0x4 ;  /* 0x000000250b047c11 */ /* 0x040fe2000f8e20ff */
[----:B-1----:R-:W-:Y:S01]  /*2f90*/  VIADD R2, R2, 0xe0 ;  /* 0x000000e002027836 */ /* 0x002fe20000000000 */
[----:B------:R-:W-:Y:S01]  /*2fa0*/  SEL R8, R8, RZ, P0 ;  /* 0x000000ff08087207 */ /* 0x000fe20000000000 */
[----:B------:R-:W-:-:S03]  /*2fb0*/  VIADD R11, R11, 0x1 ;  /* 0x000000010b0b7836 */ /* 0x000fc60000000000 */
[----:B------:R-:W1:Y:S01]  /*2fc0*/  LDS.128 R4, [R4+0x160] ;  /* 0x0001600004047984 */ /* 0x000e620000000c00 */
[----:B------:R-:W-:Y:S02]  /*2fd0*/  PRMT R2, RZ, 0x654, R2 ;  /* 0x00000654ff027816 */ /* 0x000fe40000000002 */
[C---:B------:R-:W-:Y:S01]  /*2fe0*/  ISETP.NE.AND P1, PT, R11.reuse, 0x2, PT ;  /* 0x000000020b00780c */ /* 0x040fe20003f25270 */
[----:B------:R-:W-:Y:S01]  /*2ff0*/  @!PT LDS RZ, [RZ] ;  /* 0x00000000fffff984 */ /* 0x000fe20000000800 */
[----:B------:R-:W-:Y:S01]  /*3000*/  @!PT LDS RZ, [RZ] ;  /* 0x00000000fffff984 */ /* 0x000fe20000000800 */
[----:B------:R-:W-:Y:S01]  /*3010*/  @!PT LDS RZ, [RZ] ;  /* 0x00000000fffff984 */ /* 0x000fe20000000800 */
[----:B------:R-:W-:Y:S01]  /*3020*/  @!PT LDS RZ, [RZ] ;  /* 0x00000000fffff984 */ /* 0x000fe20000000800 */
[----:B------:R2:W-:Y:S06]  /*3030*/  MEMBAR.ALL.CTA ;  /* 0x0000000000007992 */ /* 0x0005ec0000008000 */
[----:B--2---:R-:W2:Y:S01]  /*3040*/  FENCE.VIEW.ASYNC.S ;  /* 0x00000000000073c6 */ /* 0x004ea20000000000 */
[----:B------:R-:W-:Y:S01]  /*3050*/  SEL R11, R11, RZ, P1 ;  /* 0x000000ff0b0b7207 */ /* 0x000fe20000800000 */
[----:B--2---:R2:W-:Y:S01]  /*3060*/  SYNCS.ARRIVE.TRANS64.RED.A1T0 RZ, [R2+URZ], RZ ;  /* 0x000000ff02ff79a7 */ /* 0x0045e200081004ff */
[----:B-1----:R-:W-:-:S02]  /*3070*/  LOP3.LUT P3, RZ, R6, 0x1, RZ, 0xc0, !PT ;  /* 0x0000000106ff7812 */ /* 0x002fc4000786c0ff */
[----:B------:R-:W-:-:S04]  /*3080*/  SEL R5, RZ, 0x1, P1 ;  /* 0x00000001ff057807 */ /* 0x000fc80000800000 */
[----:B------:R-:W-:Y:S02]  /*3090*/  LOP3.LUT R10, R10, R5, RZ, 0x3c, !PT ;  /* 0x000000050a0a7212 */ /* 0x000fe400078e3cff */
[----:B--2---:R-:W-:-:S04]  /*30a0*/  SEL R2, RZ, 0x1, P0 ;  /* 0x00000001ff027807 */ /* 0x004fc80000000000 */
[----:B------:R-:W-:Y:S01]  /*30b0*/  LOP3.LUT R9, R9, R2, RZ, 0x3c, !PT ;  /* 0x0000000209097212 */ /* 0x000fe200078e3cff */
[----:B------:R-:W-:Y:S06]  /*30c0*/  @P3 BRA `(.L_x_59) ;  /* 0xfffffffc002c3947 */ /* 0x000fec000383ffff */
[----:B------:R-:W-:Y:S01]  /*30d0*/  ULEA UR5, UR6, UR37, 0x3 ;  /* 0x0000002506057291 */ /* 0x000fe2000f8e18ff */
[----:B------:R-:W-:-:S08]  /*30e0*/  SHF.L.U32 R3, R12, 0x1f, RZ ;  /* 0x0000001f0c037819 */ /* 0x000fd000000006ff */
[----:B------:R-:W1:Y:S02]  /*30f0*/  SYNCS.PHASECHK.TRANS64 P0, [UR5+0xe0], R3 ;  /* 0x0000e003ff0075a7 */ /* 0x000e640008001005 */
[----:B-1----:R-:W-:Y:S05]  /*3100*/  @P0 BRA `(.L_x_60) ;  /* 0x0000000000080947 */ /* 0x002fea0003800000 */
[----:B------:R-:W1:Y:S02]  /*3110*/  SYNCS.PHASECHK.TRANS64.TRYWAIT P0, [UR5+0xe0], R3 ;  /* 0x0000e003ff0075a7 */ /* 0x000e640008001105 */
[----:B-1----:R-:W-:Y:S05]  /*3120*/  @!P0 BRA `(.L_x_61) ;  /* 0x0000004400ec8947 */ /* 0x002fea0003800000 */
.L_x_60:
[----:B------:R-:W-:-:S04]  /*3130*/  UIADD3 UR4, UPT, UPT, UR6, 0x1, URZ ;  /* 0x0000000106047890 */ /* 0x000fc8000fffe0ff */
[----:B------:R-:W-:-:S04]  /*3140*/  UISETP.NE.AND UP0, UPT, UR4, 0x2, UPT ;  /* 0x000000020400788c */ /* 0x000fc8000bf05270 */
[----:B------:R-:W-:Y:S02]  /*3150*/  USEL UR7, URZ, 0x1, UP0 ;  /* 0x00000001ff077887 */ /* 0x000fe40008000000 */
[----:B------:R-:W-:-:S04]  /*3160*/  USEL UR4, UR4, URZ, UP0 ;  /* 0x000000ff04047287 */ /* 0x000fc80008000000 */
[----:B------:R-:W-:Y:S01]  /*3170*/  ULEA UR4, UR4, UR37, 0x3 ;  /* 0x0000002504047291 */ /* 0x000fe2000f8e18ff */
[----:B-1----:R-:W-:-:S04]  /*3180*/  LOP3.LUT R3, R12, UR7, RZ, 0x3c, !PT ;  /* 0x000000070c037c12 */ /* 0x002fc8000f8e3cff */
[----:B------:R-:W-:-:S04]  /*3190*/  SHF.L.U32 R0, R3, 0x1f, RZ ;  /* 0x0000001f03007819 */ /* 0x000fc800000006ff */
[----:B------:R-:W1:Y:S02]  /*31a0*/  SYNCS.PHASECHK.TRANS64 P0, [UR4+0xe0], R0 ;  /* 0x0000e000ff0075a7 */ /* 0x000e640008001004 */
[----:B-1----:R-:W-:Y:S05]  /*31b0*/  @P0 EXIT ;  /* 0x000000000000094d */ /* 0x002fea0003800000 */
[----:B------:R-:W-:Y:S02]  /*31c0*/  SHF.L.U32 R3, R3, 0x1f, RZ ;  /* 0x0000001f03037819 */ /* 0x000fe400000006ff */
[----:B------:R-:W-:-:S07]  /*31d0*/  MOV R0, UR4 ;  /* 0x0000000400007c02 */ /* 0x000fce0008000f00 */
.L_x_62:
[----:B-1----:R1:W2:Y:S02]  /*31e0*/  SYNCS.PHASECHK.TRANS64.TRYWAIT P0, [R0+URZ+0xe0], R3 ;  /* 0x0000e003000075a7 */ /* 0x0022a400080011ff */
[----:B--2---:R-:W-:Y:S05]  /*31f0*/  @!P0 NANOSLEEP.SYNCS 0x989680 ;  /* 0x009896800000895d */ /* 0x004fea0003900000 */
[----:B------:R-:W2:Y:S02]  /*3200*/  @!P0 SYNCS.PHASECHK.TRANS64 P0, [R0+URZ+0xe0], R3 ;  /* 0x0000e003000085a7 */ /* 0x000ea400080010ff */
[----:B--2---:R-:W-:Y:S05]  /*3210*/  @P0 EXIT ;  /* 0x000000000000094d */ /* 0x004fea0003800000 */
[----:B------:R-:W-:Y:S05]  /*3220*/  BRA `(.L_x_62) ;  /* 0xfffffffc00ec7947 */ /* 0x000fea000383ffff */
.L_x_55:
[----:B------:R-:W-:Y:S05]  /*3230*/  BRA.U UP4, `(.L_x_63) ;  /* 0x0000001104d87547 */ /* 0x000fea000b800000 */
[----:B------:R-:W-:Y:S01]  /*3240*/  UMOV UR4, 0x40 ;  /* 0x0000004000047882 */ /* 0x000fe20000000000 */
[----:B------:R-:W-:Y:S01]  /*3250*/  NOP ;  /* 0x0000000000007918 */ /* 0x000fe20000000000 */
[----:B------:R-:W-:Y:S01]  /*3260*/  ULEA UR4, UR37, UR4, 0x18 ;  /* 0x0000000425047291 */ /* 0x000fe2000f8ec0ff */
[----:B------:R-:W-:Y:S02]  /*3270*/  UMOV UR5, 0x400 ;  /* 0x0000040000057882 */ /* 0x000fe40000000000 */
[----:B------:R-:W-:-:S06]  /*3280*/  ULEA UR37, UR37, UR5, 0x18 ;  /* 0x0000000525257291 */ /* 0x000fcc000f8ec0ff */
[----:B------:R-:W1:Y:S02]  /*3290*/  LDS.U8 R0, [UR4+0x1c] ;  /* 0x00001c04ff007984 */ /* 0x000e640008000000 */
[----:B-1----:R-:W-:-:S13]  /*32a0*/  ISETP.NE.AND P0, PT, R0, RZ, PT ;  /* 0x000000ff0000720c */ /* 0x002fda0003f05270 */
[----:B------:R-:W-:Y:S05]  /*32b0*/  @P0 BRA `(.L_x_64) ;  /* 0x0000000400080947 */ /* 0x000fea0003800000 */
[----:B------:R-:W-:Y:S02]  /*32c0*/  UISETP.NE.U32.AND UP0, UPT, UR9, 0x1, UPT ;  /* 0x000000010900788c */ /* 0x000fe4000bf05070 */
[----:B------:R-:W-:-:S07]  /*32d0*/  UIADD3 UR6, UPT, UPT, UR4, 0x8, URZ ;  /* 0x0000000804067890 */ /* 0x000fce000fffe0ff */
[----:B------:R-:W-:Y:S05]  /*32e0*/  BRA.U !UP0, `(.L_x_65) ;  /* 0x00000001089c7547 */ /* 0x000fea000b800000 */
[----:B------:R-:W-:Y:S01]  /*32f0*/  ELECT P0, URZ, PT ;  /* 0x0000000000ff782f */ /* 0x000fe20003800000 */
[----:B------:R-:W-:-:S12]  /*3300*/  BSSY B0, `(.L_x_65) ;  /* 0x0000025000007945 */ /* 0x000fd80003800000 */
[----:B------:R-:W-:Y:S05]  /*3310*/  @!P0 BRA `(.L_x_66) ;  /* 0x00000000008c8947 */ /* 0x000fea0003800000 */
[----:B------:R-:W-:-:S05]  /*3320*/  UMOV UR5, 0x10 ;  /* 0x0000001000057882 */ /* 0x000fca0000000000 */
[----:B------:R-:W-:Y:S04]  /*3330*/  DEPBAR.LE SB1, 0x36 ;  /* 0x00009d800000791a */ /* 0x000fe80000000000 */
[----:B------:R-:W1:Y:S02]  /*3340*/  UTCATOMSWS.2CTA.FIND_AND_SET.ALIGN UP1, UR5, UR5 ;  /* 0x00000005000575e3 */ /* 0x000e640008220800 */
[----:B-1----:R-:W-:Y:S01]  /*3350*/  MOV R11, UR5 ;  /* 0x00000005000b7c02 */ /* 0x002fe20008000f00 */
[----:B------:R-:W-:Y:S06]  /*3360*/  BRA.U UP1, `(.L_x_67) ;  /* 0x0000000101187547 */ /* 0x000fec000b800000 */
.L_x_68:
[----:B------:R-:W-:Y:S05]  /*3370*/  NANOSLEEP 0x64 ;  /* 0x000000640000795d */ /* 0x000fea0003800000 */
[----:B------:R-:W-:-:S05]  /*3380*/  UMOV UR5, 0x10 ;  /* 0x0000001000057882 */ /* 0x000fca0000000000 */
[----:B------:R-:W-:Y:S04]  /*3390*/  DEPBAR.LE SB1, 0x36 ;  /* 0x00009d800000791a */ /* 0x000fe80000000000 */
[----:B------:R-:W1:Y:S02]  /*33a0*/  UTCATOMSWS.2CTA.FIND_AND_SET.ALIGN UP1, UR5, UR5 ;  /* 0x00000005000575e3 */ /* 0x000e640008220800 */
[----:B-1----:R-:W-:Y:S01]  /*33b0*/  MOV R11, UR5 ;  /* 0x00000005000b7c02 */ /* 0x002fe20008000f00 */
[----:B------:R-:W-:Y:S05]  /*33c0*/  BRA.U !UP1, `(.L_x_68) ;  /* 0xfffffffd09e87547 */ /* 0x000fea000b83ffff */
.L_x_67:
[----:B------:R-:W1:Y:S01]  /*33d0*/  LDS R5, [UR4+0x10] ;  /* 0x00001004ff057984 */ /* 0x000e620008000800 */
[----:B------:R-:W-:Y:S01]  /*33e0*/  IMAD.U32 R3, RZ, RZ, UR37 ;  /* 0x00000025ff037e24 */ /* 0x000fe2000f8e00ff */
[----:B------:R-:W-:-:S03]  /*33f0*/  MOV R2, UR8 ;  /* 0x0000000800027c02 */ /* 0x000fc60008000f00 */
[----:B------:R-:W-:Y:S01]  /*3400*/  VIADD R3, R3, 0x180 ;  /* 0x0000018003037836 */ /* 0x000fe20000000000 */
[----:B-1----:R-:W-:-:S04]  /*3410*/  SHF.L.U32 R5, R5, 0x1f, RZ ;  /* 0x0000001f05057819 */ /* 0x002fc800000006ff */
[----:B------:R-:W1:Y:S02]  /*3420*/  SYNCS.PHASECHK.TRANS64.TRYWAIT P0, [UR4+0x8], R5 ;  /* 0x00000805ff0075a7 */ /* 0x000e640008001104 */
[----:B-1----:R-:W-:Y:S05]  /*3430*/  @P0 BRA `(.L_x_69) ;  /* 0x0000000000080947 */ /* 0x002fea0003800000 */
[----:B------:R-:W1:Y:S02]  /*3440*/  SYNCS.PHASECHK.TRANS64.TRYWAIT P0, [UR4+0x8], R5 ;  /* 0x00000805ff0075a7 */ /* 0x000e640008001104 */
[----:B-1----:R-:W-:Y:S05]  /*3450*/  @!P0 BRA `(.L_x_70) ;  /* 0x0000004400388947 */ /* 0x002fea0003800000 */
.L_x_69:
[----:B-1----:R-:W-:Y:S01]  /*3460*/  HFMA2 R0, -RZ, RZ, 0, 5.9604644775390625e-08 ;  /* 0x00000001ff007431 */ /* 0x002fe200000001ff */
[----:B------:R-:W-:Y:S01]  /*3470*/  UPRMT UR5, UR8, 0x654, UR6 ;  /* 0x0000065408057896 */ /* 0x000fe20008000006 */
[----:B------:R-:W-:Y:S01]  /*3480*/  IMAD.MOV.U32 R6, RZ, RZ, 0xffff ;  /* 0x0000ffffff067424 */ /* 0x000fe200078e00ff */
[----:B------:R-:W-:Y:S01]  /*3490*/  PRMT R2, R2, 0x654, R3 ;  /* 0x0000065402027816 */ /* 0x000fe20000000003 */
[----:B------:R-:W-:Y:S02]  /*34a0*/  IMAD.MOV.U32 R4, RZ, RZ, 0x4 ;  /* 0x00000004ff047424 */ /* 0x000fe400078e00ff */
[----:B------:R-:W-:Y:S01]  /*34b0*/  IMAD.SHL.U32 R7, R11, 0x20, RZ ;  /* 0x000000200b077824 */ /* 0x000fe200078e00ff */
[----:B------:R-:W-:Y:S02]  /*34c0*/  MOV R3, UR5 ;  /* 0x0000000500037c02 */ /* 0x000fe40008000f00 */
[-C--:B------:R-:W-:Y:S01]  /*34d0*/  SHF.L.U32 R6, R6, R11.reuse, RZ ;  /* 0x0000000b06067219 */ /* 0x080fe200000006ff */
[----:B------:R1:W-:Y:S01]  /*34e0*/  SYNCS.ARRIVE.TRANS64.RED RZ, [UR5], R4 ;  /* 0x00000004ffff79a7 */ /* 0x0003e20008000405 */
[----:B------:R-:W-:Y:S01]  /*34f0*/  SHF.L.U32 R5, R0, R11, RZ ;  /* 0x0000000b00057219 */ /* 0x000fe200000006ff */
[----:B------:R1:W-:Y:S04]  /*3500*/  STS [UR37+0x180], R7 ;  /* 0x00018007ff007988 */ /* 0x0003e80008000825 */
[----:B------:R1:W-:Y:S04]  /*3510*/  STAS [R2.64], R11 ;  /* 0x0000000b02007dbd */ /* 0x0003e8000c0008ff */
[----:B------:R1:W-:Y:S04]  /*3520*/  ATOMS.OR RZ, [UR4+0x14], R6 ;  /* 0x00001406ffff798c */ /* 0x0003e8000b000004 */
[----:B------:R1:W-:Y:S04]  /*3530*/  ATOMS.OR RZ, [UR4+0x18], R5 ;  /* 0x00001805ffff798c */ /* 0x0003e8000b000004 */
[----:B------:R1:W-:Y:S02]  /*3540*/  ATOMS.XOR RZ, [UR4+0x10], R0 ;  /* 0x00001000ffff798c */ /* 0x0003e4000b800004 */
.L_x_66:
[----:B------:R-:W-:Y:S05]  /*3550*/  BSYNC B0 ;  /* 0x0000000000007941 */ /* 0x000fea0003800000 */
.L_x_65:
[----:B------:R-:W-:Y:S05]  /*3560*/  BRA.U UP0, `(.L_x_71) ;  /* 0x00000001006c7547 */ /* 0x000fea000b800000 */
[----:B------:R-:W-:-:S03]  /*3570*/  UMOV UR5, 0xffffffff ;  /* 0xffffffff00057882 */ /* 0x000fc60000000000 */
[----:B------:R-:W-:Y:S05]  /*3580*/  BRA.DIV UR5, `(.L_x_72) ;  /* 0x0000004605047947 */ /* 0x000fea000b800000 */
[----:B------:R-:W-:-:S13]  /*3590*/  ELECT P6, URZ, PT ;  /* 0x0000000000ff782f */ /* 0x000fda00038c0000 */
.L_x_149:
[----:B------:R-:W-:Y:S05]  /*35a0*/  @!P6 BRA `(.L_x_71) ;  /* 0x00000000005ce947 */ /* 0x000fea0003800000 */
[----:B-1----:R-:W1:Y:S02]  /*35b0*/  LDS R3, [UR4+0x10] ;  /* 0x00001004ff037984 */ /* 0x002e640008000800 */
[----:B-1----:R-:W-:-:S04]  /*35c0*/  SHF.L.U32 R3, R3, 0x1f, RZ ;  /* 0x0000001f03037819 */ /* 0x002fc800000006ff */
[----:B------:R-:W1:Y:S02]  /*35d0*/  SYNCS.PHASECHK.TRANS64.TRYWAIT P0, [UR4+0x8], R3 ;  /* 0x00000803ff0075a7 */ /* 0x000e640008001104 */
[----:B-1----:R-:W-:Y:S05]  /*35e0*/  @P0 BRA `(.L_x_73) ;  /* 0x0000000000080947 */ /* 0x002fea0003800000 */
[----:B------:R-:W1:Y:S02]  /*35f0*/  SYNCS.PHASECHK.TRANS64.TRYWAIT P0, [UR4+0x8], R3 ;  /* 0x00000803ff0075a7 */ /* 0x000e640008001104 */
[----:B-1----:R-:W-:Y:S05]  /*3600*/  @!P0 BRA `(.L_x_74) ;  /* 0x0000004400048947 */ /* 0x002fea0003800000 */
.L_x_73:
[----:B------:R-:W2:Y:S01]  /*3610*/  LDS R5, [UR37+0x180] ;  /* 0x00018025ff057984 */ /* 0x000ea20008000800 */
[----:B-1----:R-:W-:Y:S02]  /*3620*/  HFMA2 R0, -RZ, RZ, 0, 5.9604644775390625e-08 ;  /* 0x00000001ff007431 */ /* 0x002fe400000001ff */
[----:B------:R-:W-:Y:S01]  /*3630*/  IMAD.MOV.U32 R2, RZ, RZ, 0xffff ;  /* 0x0000ffffff027424 */ /* 0x000fe200078e00ff */
[----:B------:R-:W-:Y:S01]  /*3640*/  UPRMT UR5, UR8, 0x654, UR6 ;  /* 0x0000065408057896 */ /* 0x000fe20008000006 */
[----:B--2---:R-:W-:-:S03]  /*3650*/  IMAD.SHL.U32 R3, R5, 0x20, RZ ;  /* 0x0000002005037824 */ /* 0x004fc600078e00ff */
[-C--:B------:R-:W-:Y:S02]  /*3660*/  SHF.L.U32 R2, R2, R5.reuse, RZ ;  /* 0x0000000502027219 */ /* 0x080fe400000006ff */
[----:B------:R-:W-:Y:S01]  /*3670*/  SHF.L.U32 R5, R0, R5, RZ ;  /* 0x0000000500057219 */ /* 0x000fe200000006ff */
[----:B------:R2:W-:Y:S04]  /*3680*/  STS [UR37+0x180], R3 ;  /* 0x00018003ff007988 */ /* 0x0005e80008000825 */
[----:B------:R2:W-:Y:S04]  /*3690*/  ATOMS.OR RZ, [UR4+0x14], R2 ;  /* 0x00001402ffff798c */ /* 0x0005e8000b000004 */
[----:B------:R2:W-:Y:S01]  /*36a0*/  ATOMS.OR RZ, [UR4+0x18], R5 ;  /* 0x00001805ffff798c */ /* 0x0005e2000b000004 */
[----:B------:R-:W-:Y:S03]  /*36b0*/  SYNCS.ARRIVE.TRANS64.RED.A1T0 RZ, [UR5], RZ ;  /* 0x000000ffffff79a7 */ /* 0x000fe60008100405 */
[----:B------:R2:W-:Y:S01]  /*36c0*/  ATOMS.XOR RZ, [UR4+0x10], R0 ;  /* 0x00001000ffff798c */ /* 0x0005e2000b800004 */
[----:B------:R-:W-:Y:S05]  /*36d0*/  BRA `(.L_x_71) ;  /* 0x0000000000107947 */ /* 0x000fea0003800000 */
.L_x_64:
[----:B------:R-:W-:Y:S02]  /*36e0*/  MOV R0, 0xffffffff ;  /* 0xffffffff00007802 */ /* 0x000fe40000000f00 */
[----:B------:R-:W-:-:S03]  /*36f0*/  MOV R2, 0x3720 ;  /* 0x0000372000027802 */ /* 0x000fc60000000f00 */
[----:B------:R1:W-:Y:S04]  /*3700*/  STS [UR37+0x180], R0 ;  /* 0x00018000ff007988 */ /* 0x0003e80008000825 */
[----:B-1---5:R-:W-:Y:S05]  /*3710*/  CALL.REL.NOINC `($__internal_1_$__cuda_sm10x_tcgen05_guardrail_trap_phase_invalid_during_alloc) ;  /* 0x00000048000c7944 */ /* 0x022fea0003c00000 */
.L_x_71:
[----:B------:R-:W-:Y:S05]  /*3720*/  WARPSYNC.ALL ;  /* 0x0000000000007948 */ /* 0x000fea0003800000 */
[----:B------:R-:W3:Y:S01]  /*3730*/  S2UR UR11, SR_CgaCtaId ;  /* 0x00000000000b79c3 */ /* 0x000ee20000008800 */
[----:B------:R-:W-:Y:S01]  /*3740*/  UMOV UR4, 0x400 ;  /* 0x0000040000047882 */ /* 0x000fe20000000000 */
[----:B------:R-:W-:-:S06]  /*3750*/  NOP ;  /* 0x0000000000007918 */ /* 0x000fcc0000000000 */
[----:B------:R-:W-:Y:S06]  /*3760*/  BAR.ARV 0x6, 0xa0 ;  /* 0x0182800000007b1d */ /* 0x000fec0000002000 */
[----:B------:R-:W4:Y:S01]  /*3770*/  LDCU UR5, c[0x0][0x38c] ;  /* 0x00007180ff0577ac */ /* 0x000f220008000800 */
[----:B------:R-:W-:Y:S02]  /*3780*/  LOP3.LUT R9, R9, 0xffff, RZ, 0xc0, !PT ;  /* 0x0000ffff09097812 */ /* 0x000fe400078ec0ff */
[----:B-12---:R-:W-:Y:S02]  /*3790*/  CS2R R2, SRZ ;  /* 0x0000000000027805 */ /* 0x006fe4000001ff00 */
[----:B------:R-:W-:Y:S01]  /*37a0*/  LOP3.LUT R8, R8, 0xffff, RZ, 0xc0, !PT ;  /* 0x0000ffff08087812 */ /* 0x000fe200078ec0ff */
[----:B------:R-:W-:Y:S01]  /*37b0*/  UMOV UR17, URZ ;  /* 0x000000ff00117c82 */ /* 0x000fe20008000000 */
[----:B------:R-:W-:Y:S01]  /*37c0*/  R2UR UR13, R9 ;  /* 0x00000000090d72ca */ /* 0x000fe200000e0000 */
[----:B------:R-:W-:Y:S01]  /*37d0*/  IMAD.MOV.U32 R9, RZ, RZ, 0x1 ;  /* 0x00000001ff097424 */ /* 0x000fe200078e00ff */
[----:B------:R-:W-:Y:S01]  /*37e0*/  R2UR UR12, R8 ;  /* 0x00000000080c72ca */ /* 0x000fe200000e0000 */
[----:B------:R-:W-:Y:S01]  /*37f0*/  IMAD.MOV.U32 R8, RZ, RZ, RZ ;  /* 0x000000ffff087224 */ /* 0x000fe200078e00ff */
[----:B------:R-:W-:Y:S01]  /*3800*/  UMOV UR16, URZ ;  /* 0x000000ff00107c82 */ /* 0x000fe20008000000 */
[----:B---3--:R-:W-:Y:S01]  /*3810*/  ULEA UR11, UR11, UR4, 0x18 ;  /* 0x000000040b0b7291 */ /* 0x008fe2000f8ec0ff */
[----:B------:R-:W-:Y:S01]  /*3820*/  UMOV UR15, URZ ;  /* 0x000000ff000f7c82 */ /* 0x000fe20008000000 */
[----:B------:R-:W-:-:S02]  /*3830*/  UISETP.NE.AND UP2, UPT, UR9, URZ, UPT ;  /* 0x000000ff0900728c */ /* 0x000fc4000bf45270 */
[----:B------:R-:W-:Y:S02]  /*3840*/  UIADD3 UR14, UPT, UPT, UR11, 0x3280, URZ ;  /* 0x000032800b0e7890 */ /* 0x000fe4000fffe0ff */
[----:B------:R-:W-:-:S03]  /*3850*/  UIADD3 UR4, UPT, UPT, UR11, 0x2f280, URZ ;  /* 0x0002f2800b047890 */ /* 0x000fc6000fffe0ff */
[----:B------:R-:W1:Y:S01]  /*3860*/  LDS R0, [UR11+0x180] ;  /* 0x0001800bff007984 */ /* 0x000e620008000800 */
[----:B----4-:R-:W-:Y:S02]  /*3870*/  UIADD3 UR5, UPT, UPT, UR5, 0x7f, URZ ;  /* 0x0000007f05057890 */ /* 0x010fe4000fffe0ff */
[----:B------:R-:W-:Y:S02]  /*3880*/  USHF.R.U32.HI UR14, URZ, 0x4, UR14 ;  /* 0x00000004ff0e7899 */ /* 0x000fe4000801160e */
[----:B------:R-:W-:Y:S02]  /*3890*/  USHF.R.S32.HI UR10, URZ, 0x1f, UR5 ;  /* 0x0000001fff0a7899 */ /* 0x000fe40008011405 */
[----:B------:R-:W-:Y:S02]  /*38a0*/  USHF.R.U32.HI UR4, URZ, 0x4, UR4 ;  /* 0x00000004ff047899 */ /* 0x000fe40008011604 */
[----:B------:R-:W-:Y:S02]  /*38b0*/  ULEA.HI UR10, UR10, UR5, URZ, 0x7 ;  /* 0x000000050a0a7291 */ /* 0x000fe4000f8f38ff */
[----:B------:R-:W-:-:S02]  /*38c0*/  ULOP3.LUT UR14, UR14, 0x3fff, URZ, 0xc0, !UPT ;  /* 0x00003fff0e0e7892 */ /* 0x000fc4000f8ec0ff */
[----:B------:R-:W-:Y:S02]  /*38d0*/  USHF.R.S32.HI UR10, URZ, 0x7, UR10 ;  /* 0x00000007ff0a7899 */ /* 0x000fe4000801140a */
[----:B------:R-:W-:Y:S02]  /*38e0*/  ULOP3.LUT UR4, UR4, 0x3fff, URZ, 0xc0, !UPT ;  /* 0x00003fff04047892 */ /* 0x000fe4000f8ec0ff */
[----:B------:R-:W-:Y:S01]  /*38f0*/  UISETP.LT.AND UP0, UPT, UR10, 0x1, UPT ;  /* 0x000000010a00788c */ /* 0x000fe2000bf01270 */
[----:B------:R-:W-:Y:S01]  /*3900*/  UMOV UR24, 0x0 ;  /* 0x0000000000187882 */ /* 0x000fe20000000000 */
[----:B------:R-:W-:Y:S01]  /*3910*/  UMOV UR25, 0x100c0010 ;  /* 0x100c001000197882 */ /* 0x000fe20000000000 */
[----:B------:R-:W-:Y:S02]  /*3920*/  ULOP3.LUT UR14, UR14, 0x10000, URZ, 0xfc, !UPT ;  /* 0x000100000e0e7892 */ /* 0x000fe4000f8efcff */
[----:B------:R-:W-:Y:S02]  /*3930*/  ULOP3.LUT UR4, UR4, 0x10000, URZ, 0xfc, !UPT ;  /* 0x0001000004047892 */ /* 0x000fe4000f8efcff */
[----:B------:R-:W-:Y:S01]  /*3940*/  USEL UR23, UR10, 0x1, !UP0 ;  /* 0x000000010a177887 */ /* 0x000fe2000c000000 */
[----:B------:R-:W-:Y:S01]  /*3950*/  UMOV UR32, 0x0 ;  /* 0x0000000000207882 */ /* 0x000fe20000000000 */
[----:B------:R-:W-:Y:S01]  /*3960*/  UMOV UR33, 0x100c0010 ;  /* 0x100c001000217882 */ /* 0x000fe20000000000 */
[----:B------:R-:W-:Y:S01]  /*3970*/  UMOV UR30, 0x0 ;  /* 0x00000000001e7882 */ /* 0x000fe20000000000 */
[----:B------:R-:W-:Y:S01]  /*3980*/  UMOV UR31, 0x100c0010 ;  /* 0x100c0010001f7882 */ /* 0x000fe20000000000 */
[----:B------:R-:W-:Y:S01]  /*3990*/  UMOV UR28, 0x0 ;  /* 0x00000000001c7882 */ /* 0x000fe20000000000 */
[----:B------:R-:W-:Y:S01]  /*39a0*/  UMOV UR29, 0x100c0010 ;  /* 0x100c0010001d7882 */ /* 0x000fe20000000000 */
[----:B-1----:R-:W-:-:S15]  /*39b0*/  R2UR UR18, R0 ;  /* 0x00000000001272ca */ /* 0x002fde00000e0000 */
.L_x_82:
[C---:B------:R-:W-:Y:S02]  /*39c0*/  LEA R0, R8.reuse, UR11, 0x3 ;  /* 0x0000000b08007c11 */ /* 0x040fe4000f8e18ff */
[----:B------:R-:W-:Y:S02]  /*39d0*/  SHF.L.U32 R5, R3, 0x1f, RZ ;  /* 0x0000001f03057819 */ /* 0x000fe400000006ff */
[----:B------:R-:W-:Y:S02]  /*39e0*/  LEA R4, R8, UR11, 0x4 ;  /* 0x0000000b08047c11 */ /* 0x000fe4000f8e20ff */
[----:B------:R-:W1:Y:S02]  /*39f0*/  SYNCS.PHASECHK.TRANS64.TRYWAIT P0, [R0+URZ+0xd0], R5 ;  /* 0x0000d005000075a7 */ /* 0x000e6400080011ff */
[----:B-1-34-:R-:W-:Y:S05]  /*3a00*/  @!P0 BRA `(.L_x_75) ;  /* 0x00000040001c8947 */ /* 0x01afea0003800000 */
.L_x_150:
[----:B-1----:R-:W1:Y:S01]  /*3a10*/  LDS.128 R4, [R4+0x160] ;  /* 0x0001600004047984 */ /* 0x002e620000000c00 */
[----:B------:R-:W-:Y:S02]  /*3a20*/  VIADD R0, R0, 0xe0 ;  /* 0x000000e000007836 */ /* 0x000fe40000000000 */
[----:B------:R-:W-:Y:S01]  /*3a30*/  VIADD R8, R8, 0x1 ;  /* 0x0000000108087836 */ /* 0x000fe20000000000 */
[----:B------:R-:W-:Y:S01]  /*3a40*/  @!PT LDS RZ, [RZ] ;  /* 0x00000000fffff984 */ /* 0x000fe20000000800 */
[----:B------:R-:W-:Y:S01]  /*3a50*/  @!PT LDS RZ, [RZ] ;  /* 0x00000000fffff984 */ /* 0x000fe20000000800 */
[----:B------:R-:W-:Y:S01]  /*3a60*/  @!PT LDS RZ, [RZ] ;  /* 0x00000000fffff984 */ /* 0x000fe20000000800 */
[----:B------:R-:W-:Y:S01]  /*3a70*/  @!PT LDS RZ, [RZ] ;  /* 0x00000000fffff984 */ /* 0x000fe20000000800 */
[----:B------:R2:W-:Y:S06]  /*3a80*/  MEMBAR.ALL.CTA ;  /* 0x0000000000007992 */ /* 0x0005ec0000008000 */
[----:B--2---:R-:W2:Y:S01]  /*3a90*/  FENCE.VIEW.ASYNC.S ;  /* 0x00000000000073c6 */ /* 0x004ea20000000000 */
[----:B------:R-:W-:-:S04]  /*3aa0*/  PRMT R0, RZ, 0x654, R0 ;  /* 0x00000654ff007816 */ /* 0x000fc80000000000 */
[----:B--2---:R2:W-:Y:S01]  /*3ab0*/  SYNCS.ARRIVE.TRANS64.RED.A1T0 RZ, [R0+URZ], RZ ;  /* 0x000000ff00ff79a7 */ /* 0x0045e200081004ff */
[----:B-1----:R-:W-:Y:S01]  /*3ac0*/  LOP3.LUT P1, RZ, R6, 0x1, RZ, 0xc0, !PT ;  /* 0x0000000106ff7812 */ /* 0x002fe2000782c0ff */
[----:B--2---:R-:W-:-:S12]  /*3ad0*/  BRA.U UP2, `(.L_x_76) ;  /* 0x0000000502087547 */ /* 0x004fd8000b800000 */
[----:B------:R-:W1:Y:S01]  /*3ae0*/  LDCU UR5, c[0x0][0x38c] ;  /* 0x00007180ff0577ac */ /* 0x000e620008000800 */
[----:B------:R-:W-:Y:S02]  /*3af0*/  PLOP3.LUT P2, PT, PT, PT, PT, 0x80, 0x8 ;  /* 0x000000000008781c */ /* 0x000fe40003f4f070 */
[----:B------:R-:W-:Y:S01]  /*3b00*/  SHF.L.U32 R5, R9, 0x1f, RZ ;  /* 0x0000001f09057819 */ /* 0x000fe200000006ff */
[----:B------:R-:W-:Y:S02]  /*3b10*/  ULEA UR19, UR17, UR11, 0x3 ;  /* 0x0000000b11137291 */ /* 0x000fe4000f8e18ff */
[----:B------:R-:W-:Y:S02]  /*3b20*/  UIMAD UR20, UR17, 0x30, UR18 ;  /* 0x00000030111478a4 */ /* 0x000fe4000f8e0212 */
[----:B-1----:R-:W-:-:S06]  /*3b30*/  UISETP.GE.AND UP0, UPT, UR5, 0x1, UPT ;  /* 0x000000010500788c */ /* 0x002fcc000bf06270 */
[----:B------:R-:W-:-:S05]  /*3b40*/  PLOP3.LUT P0, PT, PT, PT, UP0, 0x80, 0x8 ;  /* 0x000000000008781c */ /* 0x000fca0003f0f008 */
[----:B------:R-:W-:-:S08]  /*3b50*/  @UP0 ULEA UR5, UR16, UR11, 0x3 ;  /* 0x0000000b10050291 */ /* 0x000fd0000f8e18ff */
[----:B------:R-:W-:-:S04]  /*3b60*/  @P0 SHF.L.U32 R0, R2, 0x1f, RZ ;  /* 0x0000001f02000819 */ /* 0x000fc800000006ff */
[----:B------:R1:W2:Y:S01]  /*3b70*/  @P0 SYNCS.PHASECHK.TRANS64.TRYWAIT P2, [UR5], R0 ;  /* 0x00000000ff0005a7 */ /* 0x0002a20008041105 */
[----:B------:R-:W3:Y:S02]  /*3b80*/  SYNCS.PHASECHK.TRANS64.TRYWAIT P0, [UR19+0x110], R5 ;  /* 0x00011005ff0075a7 */ /* 0x000ee40008001113 */
[----:B-123--:R-:W-:Y:S05]  /*3b90*/  @!P0 BRA `(.L_x_77) ;  /* 0x0000003c00cc8947 */ /* 0x00efea0003800000 */
.L_x_152:
[----:B------:R-:W-:Y:S01]  /*3ba0*/  UMOV UR22, UR15 ;  /* 0x0000000f00167c82 */ /* 0x000fe20008000000 */
[----:B------:R-:W-:Y:S05]  /*3bb0*/  BRA.U !UP0, `(.L_x_78) ;  /* 0x0000000108c07547 */ /* 0x000fea000b800000 */
[----:B------:R-:W-:Y:S02]  /*3bc0*/  UIADD3 UR22, UPT, UPT, UR23, UR15, URZ ;  /* 0x0000000f17167290 */ /* 0x000fe4000fffe0ff */
[----:B------:R-:W-:Y:S01]  /*3bd0*/  UPLOP3.LUT UP3, UPT, UPT, UPT, UPT, 0x40, 0x4 ;  /* 0x000000000004789c */ /* 0x000fe20003f6e870 */
[----:B------:R-:W-:Y:S01]  /*3be0*/  UMOV UR21, UR10 ;  /* 0x0000000a00157c82 */ /* 0x000fe20008000000 */
[----:B------:R-:W-:-:S09]  /*3bf0*/  UMOV UR5, UR16 ;  /* 0x0000001000057c82 */ /* 0x000fd20008000000 */
.L_x_81:
[----:B--2---:R-:W-:Y:S01]  /*3c00*/  ULEA UR7, UR5, UR11, 0x3 ;  /* 0x0000000b05077291 */ /* 0x004fe2000f8e18ff */
[----:B---3--:R-:W-:Y:S11]  /*3c10*/  @P2 BRA `(.L_x_79) ;  /* 0x00000000000c2947 */ /* 0x008ff60003800000 */
[----:B-1----:R-:W-:Y:S04]  /*3c20*/  SHF.L.U32 R5, R2, 0x1f, RZ ;  /* 0x0000001f02057819 */ /* 0x002fe800000006ff */
[----:B------:R-:W1:Y:S02]  /*3c30*/  SYNCS.PHASECHK.TRANS64.TRYWAIT P0, [UR7], R5 ;  /* 0x00000005ff0075a7 */ /* 0x000e640008001107 */
[----:B-1----:R-:W-:Y:S05]  /*3c40*/  @!P0 BRA `(.L_x_80) ;  /* 0x0000003c00b88947 */ /* 0x002fea0003800000 */
.L_x_79:
[----:B------:R-:W-:Y:S01]  /*3c50*/  UISETP.NE.AND UP0, UPT, UR21, 0x1, UPT ;  /* 0x000000011500788c */ /* 0x000fe2000bf05270 */
[----:B------:R-:W-:Y:S01]  /*3c60*/  PLOP3.LUT P2, PT, PT, PT, PT, 0x80, 0x8 ;  /* 0x000000000008781c */ /* 0x000fe20003f4f070 */
[----:B------:R-:W-:Y:S02]  /*3c70*/  UIADD3 UR16, UPT, UPT, UR5, 0x1, URZ ;  /* 0x0000000105107890 */ /* 0x000fe4000fffe0ff */
[----:B------:R-:W-:Y:S02]  /*3c80*/  UIMAD UR6, UR5, 0xc0, UR4 ;  /* 0x000000c0050678a4 */ /* 0x000fe4000f8e0204 */
[----:B------:R-:W-:Y:S01]  /*3c90*/  UISETP.NE.AND UP1, UPT, UR16, 0xb, UPT ;  /* 0x0000000b1000788c */ /* 0x000fe2000bf25270 */
[----:B------:R-:W-:Y:S01]  /*3ca0*/  PLOP3.LUT P0, PT, PT, PT, UP0, 0x80, 0x8 ;  /* 0x000000000008781c */ /* 0x000fe20003f0f008 */
[----:B------:R-:W-:Y:S02]  /*3cb0*/  ULEA UR34, UR5, UR14, 0xa ;  /* 0x0000000e05227291 */ /* 0x000fe4000f8e50ff */
[----:B------:R-:W-:Y:S02]  /*3cc0*/  USEL UR27, URZ, 0x1, UP1 ;  /* 0x00000001ff1b7887 */ /* 0x000fe40008800000 */
[----:B------:R-:W-:Y:S02]  /*3cd0*/  USEL UR16, UR16, URZ, UP1 ;  /* 0x000000ff10107287 */ /* 0x000fe40008800000 */
[----:B------:R-:W-:Y:S02]  /*3ce0*/  UIADD3 UR46, UPT, UPT, UR6, 0x2, URZ ;  /* 0x00000002062e7890 */ /* 0x000fe4000fffe0ff */
[----:B------:R-:W-:Y:S01]  /*3cf0*/  @UP0 ULEA UR26, UR16, UR11, 0x3 ;  /* 0x0000000b101a0291 */ /* 0x000fe2000f8e18ff */
[----:B------:R-:W-:Y:S01]  /*3d00*/  LOP3.LUT R2, R2, UR27, RZ, 0x3c, !PT ;  /* 0x0000001b02027c12 */ /* 0x000fe2000f8e3cff */
[----:B------:R-:W-:Y:S02]  /*3d10*/  UIADD3 UR44, UPT, UPT, UR34, 0x2, URZ ;  /* 0x00000002222c7890 */ /* 0x000fe4000fffe0ff */
[----:B------:R-:W-:Y:S01]  /*3d20*/  UIADD3 UR42, UPT, UPT, UR6, 0x4, URZ ;  /* 0x00000004062a7890 */ /* 0x000fe2000fffe0ff */
[----:B-1----:R-:W-:Y:S01]  /*3d30*/  @P0 SHF.L.U32 R0, R2, 0x1f, RZ ;  /* 0x0000001f02000819 */ /* 0x002fe200000006ff */
[----:B------:R-:W-:Y:S02]  /*3d40*/  UIADD3 UR40, UPT, UPT, UR34, 0x4, URZ ;  /* 0x0000000422287890 */ /* 0x000fe4000fffe0ff */
[----:B------:R-:W-:Y:S01]  /*3d50*/  UIADD3 UR38, UPT, UPT, UR6, 0x6, URZ ;  /* 0x0000000606267890 */ /* 0x000fe2000fffe0ff */
[----:B------:R2:W3:Y:S01]  /*3d60*/  @P0 SYNCS.PHASECHK.TRANS64.TRYWAIT P2, [UR26], R0 ;  /* 0x00000000ff0005a7 */ /* 0x0004e2000804111a */
[----:B------:R-:W-:Y:S02]  /*3d70*/  UIADD3 UR36, UPT, UPT, UR34, 0x6, URZ ;  /* 0x0000000622247890 */ /* 0x000fe4000fffe0ff */
[----:B------:R-:W-:Y:S02]  /*3d80*/  UIADD3 UR26, UPT, UPT, UR7, 0x58, URZ ;  /* 0x00000058071a7890 */ /* 0x000fe4000fffe0ff */
[----:B------:R-:W-:Y:S02]  /*3d90*/  UIADD3 UR15, UPT, UPT, UR15, 0x1, URZ ;  /* 0x000000010f0f7890 */ /* 0x000fe4000fffe0ff */
[----:B------:R-:W-:Y:S02]  /*3da0*/  UIADD3 UR21, UPT, UPT, UR21, -0x1, URZ ;  /* 0xffffffff15157890 */ /* 0x000fe4000fffe0ff */
[----:B------:R-:W-:Y:S01]  /*3db0*/  UISETP.NE.AND UP0, UPT, UR15, UR22, UPT ;  /* 0x000000160f00728c */ /* 0x000fe2000bf05270 */
[----:B------:R-:W-:Y:S01]  /*3dc0*/  UMOV UR7, 0x40004040 ;  /* 0x4000404000077882 */ /* 0x000fe20000000000 */
[----:B------:R-:W-:Y:S01]  /*3dd0*/  UMOV UR35, 0x40004040 ;  /* 0x4000404000237882 */ /* 0x000fe20000000000 */
[----:B------:R-:W-:Y:S01]  /*3de0*/  UMOV UR47, 0x40004040 ;  /* 0x40004040002f7882 */ /* 0x000fe20000000000 */
[----:B------:R2:W-:Y:S01]  /*3df0*/  UTCQMMA.2CTA gdesc[UR34], gdesc[UR6], tmem[UR20], tmem[UR24], idesc[UR25], UP3 ;  /* 0x00ff1806220075ea */ /* 0x0005e20009a00314 */
[----:B------:R-:W-:Y:S01]  /*3e00*/  UPLOP3.LUT UP3, UPT, UPT, UPT, UPT, 0x80, 0x8 ;  /* 0x000000000008789c */ /* 0x000fe20003f6f070 */
[----:B------:R-:W-:Y:S01]  /*3e10*/  UMOV UR45, 0x40004040 ;  /* 0x40004040002d7882 */ /* 0x000fe20000000000 */
[----:B------:R-:W-:Y:S01]  /*3e20*/  UMOV UR43, 0x40004040 ;  /* 0x40004040002b7882 */ /* 0x000fe20000000000 */
[----:B------:R2:W-:Y:S01]  /*3e30*/  UTCQMMA.2CTA gdesc[UR44], gdesc[UR46], tmem[UR20], tmem[UR32], idesc[UR33], UPT ;  /* 0x00ff202e2c0075ea */ /* 0x0005e2000ba00314 */
[----:B------:R-:W-:Y:S01]  /*3e40*/  UMOV UR41, 0x40004040 ;  /* 0x4000404000297882 */ /* 0x000fe20000000000 */
[----:B------:R-:W-:Y:S01]  /*3e50*/  UMOV UR39, 0x40004040 ;  /* 0x4000404000277882 */ /* 0x000fe20000000000 */
[----:B------:R-:W-:Y:S01]  /*3e60*/  UMOV UR37, 0x40004040 ;  /* 0x4000404000257882 */ /* 0x000fe20000000000 */
[----:B------:R2:W-:Y:S01]  /*3e70*/  UTCQMMA.2CTA gdesc[UR40], gdesc[UR42], tmem[UR20], tmem[UR30], idesc[UR31], UPT ;  /* 0x00ff1e2a280075ea */ /* 0x0005e2000ba00314 */
[----:B------:R2:W-:Y:S01]  /*3e80*/  UTCQMMA.2CTA gdesc[UR36], gdesc[UR38], tmem[UR20], tmem[UR28], idesc[UR29], UPT ;  /* 0x00ff1c26240075ea */ /* 0x0005e2000ba00314 */
[----:B------:R2:W-:Y:S01]  /*3e90*/  UTCBAR.2CTA.MULTICAST [UR26], URZ, UR13 ;  /* 0x000000ff1a0073e9 */ /* 0x0005e2000820080d */
[----:B------:R-:W-:Y:S01]  /*3ea0*/  UMOV UR5, UR16 ;  /* 0x0000001000057c82 */ /* 0x000fe20008000000 */
[----:B------:R-:W-:Y:S05]  /*3eb0*/  BRA.U UP0, `(.L_x_81) ;  /* 0xfffffffd00507547 */ /* 0x000fea000b83ffff */
.L_x_78:
[----:B------:R-:W-:Y:S01]  /*3ec0*/  UIADD3 UR19, UPT, UPT, UR19, 0xf0, URZ ;  /* 0x000000f013137890 */ /* 0x000fe2000fffe0ff */
[----:B------:R-:W-:-:S08]  /*3ed0*/  UMOV UR15, UR22 ;  /* 0x00000016000f7c82 */ /* 0x000fd00008000000 */
[----:B------:R4:W-:Y:S01]  /*3ee0*/  UTCBAR.2CTA.MULTICAST [UR19], URZ, UR12 ;  /* 0x000000ff130073e9 */ /* 0x0009e2000820080c */
[----:B------:R-:W-:Y:S02]  /*3ef0*/  NOP ;  /* 0x0000000000007918 */ /* 0x000fe40000000000 */
.L_x_76:
[----:B------:R-:W-:Y:S01]  /*3f00*/  UIADD3 UR17, UPT, UPT, UR17, 0x1, URZ ;  /* 0x0000000111117890 */ /* 0x000fe2000fffe0ff */
[----:B------:R-:W-:-:S03]  /*3f10*/  ISETP.NE.AND P0, PT, R8, 0x2, PT ;  /* 0x000000020800780c */ /* 0x000fc60003f05270 */
[----:B------:R-:W-:Y:S01]  /*3f20*/  UISETP.NE.AND UP0, UPT, UR17, 0x4, UPT ;  /* 0x000000041100788c */ /* 0x000fe2000bf05270 */
[----:B-12---:R-:W-:Y:S02]  /*3f30*/  SEL R0, RZ, 0x1, P0 ;  /* 0x00000001ff007807 */ /* 0x006fe40000000000 */
[----:B------:R-:W-:Y:S01]  /*3f40*/  SEL R8, R8, RZ, P0 ;  /* 0x000000ff08087207 */ /* 0x000fe20000000000 */
[----:B------:R-:W-:Y:S01]  /*3f50*/  USEL UR5, URZ, 0x1, UP0 ;  /* 0x00000001ff057887 */ /* 0x000fe20008000000 */
[----:B------:R-:W-:Y:S01]  /*3f60*/  LOP3.LUT R3, R3, R0, RZ, 0x3c, !PT ;  /* 0x0000000003037212 */ /* 0x000fe200078e3cff */
[----:B------:R-:W-:-:S04]  /*3f70*/  USEL UR17, UR17, URZ, UP0 ;  /* 0x000000ff11117287 */ /* 0x000fc80008000000 */
[----:B------:R-:W-:Y:S01]  /*3f80*/  LOP3.LUT R9, R9, UR5, RZ, 0x3c, !PT ;  /* 0x0000000509097c12 */ /* 0x000fe2000f8e3cff */
[----:B------:R-:W-:Y:S07]  /*3f90*/  @P1 BRA `(.L_x_82) ;  /* 0xfffffff800881947 */ /* 0x000fee000383ffff */
[----:B------:R-:W1:Y:S01]  /*3fa0*/  S2UR UR4, SR_CgaCtaId ;  /* 0x00000000000479c3 */ /* 0x000e620000008800 */
[----:B------:R-:W-:Y:S01]  /*3fb0*/  ELECT P0, URZ, PT ;  /* 0x0000000000ff782f */ /* 0x000fe20003800000 */
[----:B------:R-:W-:Y:S01]  /*3fc0*/  HFMA2 R0, -RZ, RZ, 0, 5.9604644775390625e-08 ;  /* 0x00000001ff007431 */ /* 0x000fe200000001ff */
[----:B------:R-:W-:-:S05]  /*3fd0*/  UMOV UR5, 0x40 ;  /* 0x0000004000057882 */ /* 0x000fca0000000000 */
[----:B------:R-:W-:Y:S01]  /*3fe0*/  UVIRTCOUNT.DEALLOC.SMPOOL 0x80 ;  /* 0x000000800000784c */ /* 0x000fe20000000000 */
[----:B------:R-:W-:Y:S02]  /*3ff0*/  UISETP.NE.AND UP0, UPT, UR9, URZ, UPT ;  /* 0x000000ff0900728c */ /* 0x000fe4000bf05270 */
[----:B-1----:R-:W-:-:S09]  /*4000*/  ULEA UR4, UR4, UR5, 0x18 ;  /* 0x0000000504047291 */ /* 0x002fd2000f8ec0ff */
[----:B------:R1:W-:Y:S01]  /*4010*/  @P0 STS.U8 [UR4+0x1c], R0 ;  /* 0x00001c00ff000988 */ /* 0x0003e20008000004 */
[----:B------:R-:W-:Y:S05]  /*4020*/  BRA.U UP0, `(.L_x_83) ;  /* 0x0000000100a07547 */ /* 0x000fea000b800000 */
[----:B------:R-:W-:Y:S01]  /*4030*/  UIADD3 UR5, UPT, UPT, UR11, 0x110, URZ ;  /* 0x000001100b057890 */ /* 0x000fe2000fffe0ff */
[----:B------:R-:W-:-:S03]  /*4040*/  SHF.L.U32 R3, R9, 0x1f, RZ ;  /* 0x0000001f09037819 */ /* 0x000fc600000006ff */
[----:B------:R-:W-:-:S09]  /*4050*/  ULEA UR6, UR17, UR5, 0x3 ;  /* 0x0000000511067291 */ /* 0x000fd2000f8e18ff */
[----:B------:R-:W2:Y:S02]  /*4060*/  SYNCS.PHASECHK.TRANS64.TRYWAIT P0, [UR6], R3 ;  /* 0x00000003ff0075a7 */ /* 0x000ea40008001106 */
[----:B--2---:R-:W-:Y:S05]  /*4070*/  @!P0 BRA `(.L_x_84) ;  /* 0x0000003800c48947 */ /* 0x004fea0003800000 */
.L_x_155:
        /* <DEDUP_REMOVED lines=9> */
.L_x_157:
        /* <DEDUP_REMOVED lines=9> */
.L_x_159:
[----:B------:R-:W-:-:S04]  /*41a0*/  UIADD3 UR7, UPT, UPT, UR7, 0x1, URZ ;  /* 0x0000000107077890 */ /* 0x000fc8000fffe0ff */
[----:B------:R-:W-:-:S04]  /*41b0*/  UISETP.NE.AND UP1, UPT, UR7, 0x4, UPT ;  /* 0x000000040700788c */ /* 0x000fc8000bf25270 */
[----:B------:R-:W-:Y:S02]  /*41c0*/  USEL UR6, URZ, 0x1, UP1 ;  /* 0x00000001ff067887 */ /* 0x000fe40008800000 */
[----:B------:R-:W-:-:S04]  /*41d0*/  USEL UR7, UR7, URZ, UP1 ;  /* 0x000000ff07077287 */ /* 0x000fc80008800000 */
[----:B------:R-:W-:Y:S01]  /*41e0*/  ULEA UR7, UR7, UR5, 0x3 ;  /* 0x0000000507077291 */ /* 0x000fe2000f8e18ff */
[----:B-1----:R-:W-:-:S04]  /*41f0*/  LOP3.LUT R3, R2, UR6, RZ, 0x3c, !PT ;  /* 0x0000000602037c12 */ /* 0x002fc8000f8e3cff */
[----:B------:R-:W-:Y:S01]  /*4200*/  SHF.L.U32 R3, R3, 0x1f, RZ ;  /* 0x0000001f03037819 */ /* 0x000fe200000006ff */
[----:B------:R-:W-:-:S04]  /*4210*/  IMAD.U32 R0, RZ, RZ, UR7 ;  /* 0x00000007ff007e24 */ /* 0x000fc8000f8e00ff */
[----:B------:R1:W2:Y:S03]  /*4220*/  SYNCS.PHASECHK.TRANS64.TRYWAIT P0, [R0+URZ], R3 ;  /* 0x00000003000075a7 */ /* 0x0002a600080011ff */
[----:B--2---:R-:W-:Y:S05]  /*4230*/  @!P0 NANOSLEEP.SYNCS 0x989680 ;  /* 0x009896800000895d */ /* 0x004fea0003900000 */
[----:B------:R-:W2:Y:S02]  /*4240*/  @!P0 SYNCS.PHASECHK.TRANS64 P0, [R0+URZ], R3 ;  /* 0x00000003000085a7 */ /* 0x000ea400080010ff */
[----:B--2---:R-:W-:Y:S05]  /*4250*/  @P0 BRA `(.L_x_87) ;  /* 0x0000000000200947 */ /* 0x004fea0003800000 */
.L_x_88:
[----:B--2---:R2:W1:Y:S02]  /*4260*/  SYNCS.PHASECHK.TRANS64.TRYWAIT P0, [R0+URZ], R3 ;  /* 0x00000003000075a7 */ /* 0x00446400080011ff */
[----:B-1----:R-:W-:Y:S05]  /*4270*/  @!P0 NANOSLEEP.SYNCS 0x989680 ;  /* 0x009896800000895d */ /* 0x002fea0003900000 */
[----:B------:R-:W1:Y:S02]  /*4280*/  @!P0 SYNCS.PHASECHK.TRANS64 P0, [R0+URZ], R3 ;  /* 0x00000003000085a7 */ /* 0x000e6400080010ff */
[----:B-1----:R-:W-:Y:S05]  /*4290*/  @!P0 BRA `(.L_x_88) ;  /* 0xfffffffc00f08947 */ /* 0x002fea000383ffff */
[----:B------:R-:W-:Y:S05]  /*42a0*/  BRA `(.L_x_87) ;  /* 0x00000000000c7947 */ /* 0x000fea0003800000 */
.L_x_83:
[----:B------:R-:W-:-:S04]  /*42b0*/  UIADD3 UR5, UPT, UPT, UR11, 0x150, URZ ;  /* 0x000001500b057890 */ /* 0x000fc8000fffe0ff */
[----:B------:R-:W-:-:S09]  /*42c0*/  UPRMT UR5, UR8, 0x654, UR5 ;  /* 0x0000065408057896 */ /* 0x000fd20008000005 */
[----:B------:R-:W-:Y:S03]  /*42d0*/  SYNCS.ARRIVE.TRANS64.RED.A1T0 RZ, [UR5], RZ ;  /* 0x000000ffffff79a7 */ /* 0x000fe60008100405 */
.L_x_87:
[----:B-12---:R-:W-:Y:S01]  /*42e0*/  SHF.L.U32 R3, RZ, 0x1f, RZ ;  /* 0x0000001fff037819 */ /* 0x006fe200000006ff */
[----:B------:R-:W-:Y:S01]  /*42f0*/  UIADD3 UR5, UPT, UPT, UR11, 0x150, URZ ;  /* 0x000001500b057890 */ /* 0x000fe2000fffe0ff */
[----:B------:R-:W-:Y:S02]  /*4300*/  PLOP3.LUT P0, PT, PT, PT, UP0, 0x80, 0x8 ;  /* 0x000000000008781c */ /* 0x000fe40003f0f008 */
[----:B------:R-:W1:Y:S02]  /*4310*/  SYNCS.PHASECHK.TRANS64.TRYWAIT P1, [UR11+0x150], R3 ;  /* 0x00015003ff0075a7 */ /* 0x000e64000802110b */
[----:B-1----:R-:W-:Y:S09]  /*4320*/  @!P1 BRA `(.L_x_89) ;  /* 0x0000003800609947 */ /* 0x002ff20003800000 */
.L_x_161:
[----:B------:R-:W-:Y:S02]  /*4330*/  @!UP0 UPRMT UR5, UR8, 0x654, UR5 ;  /* 0x0000065408058896 */ /* 0x000fe40008000005 */
[----:B------:R-:W-:Y:S01]  /*4340*/  ULOP3.LUT UR6, UR18, 0xffff, URZ, 0xc0, !UPT ;  /* 0x0000ffff12067892 */ /* 0x000fe2000f8ec0ff */
[----:B------:R-:W-:-:S03]  /*4350*/  UMOV UR8, 0xffff ;  /* 0x0000ffff00087882 */ /* 0x000fc60000000000 */
[----:B------:R-:W-:-:S03]  /*4360*/  USHF.R.U32.HI UR6, URZ, 0x5, UR6 ;  /* 0x00000005ff067899 */ /* 0x000fc60008011606 */
[----:B------:R-:W-:Y:S01]  /*4370*/  @!P0 SYNCS.ARRIVE.TRANS64.RED.A1T0 RZ, [UR5], RZ ;  /* 0x000000ffffff89a7 */ /* 0x000fe20008100405 */
[----:B------:R-:W-:Y:S01]  /*4380*/  NOP ;  /* 0x0000000000007918 */ /* 0x000fe20000000000 */
[----:B-1----:R-:W1:Y:S01]  /*4390*/  LDS R0, [UR4+0x14] ;  /* 0x00001404ff007984 */ /* 0x002e620008000800 */
[----:B------:R-:W-:Y:S01]  /*43a0*/  USHF.L.U32 UR8, UR8, UR6, URZ ;  /* 0x0000000608087299 */ /* 0x000fe200080006ff */
[----:B------:R-:W-:Y:S02]  /*43b0*/  UMOV UR5, 0x1 ;  /* 0x0000000100057882 */ /* 0x000fe40000000000 */
[----:B------:R-:W-:-:S03]  /*43c0*/  USHF.L.U32 UR5, UR5, UR6, URZ ;  /* 0x0000000605057299 */ /* 0x000fc600080006ff */
[----:B-1----:R-:W-:-:S04]  /*43d0*/  LOP3.LUT R0, R0, UR8, RZ, 0xc0, !PT ;  /* 0x0000000800007c12 */ /* 0x002fc8000f8ec0ff */
[----:B------:R-:W-:-:S13]  /*43e0*/  ISETP.NE.AND P0, PT, R0, UR8, PT ;  /* 0x0000000800007c0c */ /* 0x000fda000bf05270 */
[----:B------:R-:W-:Y:S05]  /*43f0*/  @P0 BRA `(.L_x_90) ;  /* 0x0000000000580947 */ /* 0x000fea0003800000 */
[----:B------:R-:W1:Y:S02]  /*4400*/  LDS R0, [UR4+0x18] ;  /* 0x00001804ff007984 */ /* 0x000e640008000800 */
[----:B-1----:R-:W-:-:S04]  /*4410*/  LOP3.LUT R0, R0, UR5, RZ, 0xc0, !PT ;  /* 0x0000000500007c12 */ /* 0x002fc8000f8ec0ff */
[----:B------:R-:W-:-:S13]  /*4420*/  ISETP.NE.AND P0, PT, R0, UR5, PT ;  /* 0x0000000500007c0c */ /* 0x000fda000bf05270 */
[----:B------:R-:W-:Y:S05]  /*4430*/  @P0 BRA `(.L_x_91) ;  /* 0x00000000003c0947 */ /* 0x000fea0003800000 */
[----:B------:R-:W1:Y:S01]  /*4440*/  S2R R2, SR_LANEID ;  /* 0x0000000000027919 */ /* 0x000e620000000000 */
[----:B------:R-:W-:Y:S01]  /*4450*/  ULOP3.LUT UR8, URZ, UR8, URZ, 0x33, !UPT ;  /* 0x00000008ff087292 */ /* 0x000fe2000f8e33ff */
[----:B------:R-:W-:Y:S01]  /*4460*/  LOP3.LUT R4, RZ, UR5, RZ, 0x33, !PT ;  /* 0x00000005ff047c12 */ /* 0x000fe2000f8e33ff */
[----:B------:R-:W-:Y:S02]  /*4470*/  VOTEU.ANY UR7, UPT, PT ;  /* 0x0000000000077886 */ /* 0x000fe400038e0100 */
[----:B------:R-:W-:Y:S01]  /*4480*/  UFLO.U32 UR7, UR7 ;  /* 0x00000007000772bd */ /* 0x000fe200080e0000 */
[----:B------:R-:W2:Y:S01]  /*4490*/  REDUX UR5, R4 ;  /* 0x00000000040573c4 */ /* 0x000ea20000000000 */
[----:B------:R-:W-:-:S06]  /*44a0*/  IMAD.U32 R0, RZ, RZ, UR8 ;  /* 0x00000008ff007e24 */ /* 0x000fcc000f8e00ff */
[----:B------:R1:W-:Y:S01]  /*44b0*/  UTCATOMSWS.AND URZ, UR8 ;  /* 0x0000000800ff79e3 */ /* 0x0003e20008000000 */
[----:B------:R-:W3:Y:S01]  /*44c0*/  REDUX UR6, R0 ;  /* 0x00000000000673c4 */ /* 0x000ee20000000000 */
[----:B-1----:R-:W-:Y:S01]  /*44d0*/  ISETP.EQ.U32.AND P0, PT, R2, UR7, PT ;  /* 0x0000000702007c0c */ /* 0x002fe2000bf02070 */
[----:B--2---:R-:W-:Y:S01]  /*44e0*/  IMAD.U32 R2, RZ, RZ, UR5 ;  /* 0x00000005ff027e24 */ /* 0x004fe2000f8e00ff */
[----:B---3--:R-:W-:-:S11]  /*44f0*/  MOV R3, UR6 ;  /* 0x0000000600037c02 */ /* 0x008fd60008000f00 */
[----:B------:R1:W-:Y:S04]  /*4500*/  @P0 ATOMS.AND RZ, [UR4+0x14], R3 ;  /* 0x00001403ffff098c */ /* 0x0003e8000a800004 */
[----:B------:R1:W-:Y:S01]  /*4510*/  @P0 ATOMS.AND RZ, [UR4+0x18], R2 ;  /* 0x00001802ffff098c */ /* 0x0003e2000a800004 */
[----:B------:R-:W-:Y:S05]  /*4520*/  BRA `(.L_x_92) ;  /* 0x0000000000147947 */ /* 0x000fea0003800000 */
.L_x_91:
[----:B------:R-:W-:Y:S02]  /*4530*/  MOV R2, 0x4550 ;  /* 0x0000455000027802 */ /* 0x000fe40000000f00 */
[----:B---345:R-:W-:Y:S05]  /*4540*/  CALL.REL.NOINC `($__internal_0_$__cuda_sm10x_tcgen05_guardrail_trap_col_being_dealloced_not_returned_by_alloc) ;  /* 0x0000003800747944 */ /* 0x038fea0003c00000 */
[----:B------:R-:W-:Y:S05]  /*4550*/  BRA `(.L_x_92) ;  /* 0x0000000000087947 */ /* 0x000fea0003800000 */
.L_x_90:
[----:B------:R-:W-:Y:S02]  /*4560*/  MOV R2, 0x4580 ;  /* 0x0000458000027802 */ /* 0x000fe40000000f00 */
[----:B---345:R-:W-:Y:S05]  /*4570*/  CALL.REL.NOINC `($__internal_2_$__cuda_sm10x_tcgen05_guardrail_trap_unallocated_columns_being_dealloced) ;  /* 0x0000003800807944 */ /* 0x038fea0003c00000 */
.L_x_92:
[----:B------:R-:W-:Y:S01]  /*4580*/  NOP ;  /* 0x0000000000007918 */ /* 0x000fe20000000000 */
[----:B----4-:R-:W-:Y:S05]  /*4590*/  EXIT ;  /* 0x000000000000794d */ /* 0x010fea0003800000 */
.L_x_63:
[----:B------:R-:W-:-:S09]  /*45a0*/  UISETP.NE.OR UP5, UPT, UR10, 0x3, !UP5 ;  /* 0x000000030a00788c */ /* 0x000fd2000efa5670 */
[----:B------:R-:W-:Y:S05]  /*45b0*/  BRA.U UP5, `(.L_x_93) ;  /* 0x0000000905fc7547 */ /* 0x000fea000b800000 */
[----:B------:R-:W1:Y:S01]  /*45c0*/  LDCU.64 UR6, c[0x0][0x888] ;  /* 0x00011100ff0677ac */ /* 0x000e620008000a00 */
[----:B------:R-:W2:Y:S01]  /*45d0*/  LDC R0, c[0x0][0xb30] ;  /* 0x0002cc00ff007b82 */ /* 0x000ea20000000800 */
[----:B------:R-:W-:Y:S01]  /*45e0*/  IMAD.MOV.U32 R30, RZ, RZ, 0x1 ;  /* 0x00000001ff1e7424 */ /* 0x000fe200078e00ff */
[----:B------:R-:W-:Y:S01]  /*45f0*/  CS2R R28, SRZ ;  /* 0x00000000001c7805 */ /* 0x000fe2000001ff00 */
[----:B------:R-:W3:Y:S01]  /*4600*/  LDCU.64 UR4, c[0x0][0x890] ;  /* 0x00011200ff0477ac */ /* 0x000ee20008000a00 */
[----:B------:R-:W-:Y:S01]  /*4610*/  IMAD.MOV.U32 R25, RZ, RZ, 0x1800 ;  /* 0x00001800ff197424 */ /* 0x000fe200078e00ff */
[----:B------:R-:W-:-:S03]  /*4620*/  UMOV UR8, 0x400 ;  /* 0x0000040000087882 */ /* 0x000fc60000000000 */
[----:B------:R-:W4:Y:S01]  /*4630*/  LDC R19, c[0x0][0x370] ;  /* 0x0000dc00ff137b82 */ /* 0x000f220000000800 */
[----:B------:R-:W-:-:S07]  /*4640*/  UPLOP3.LUT UP1, UPT, UPT, UPT, UPT, 0x40, 0x4 ;  /* 0x000000000004789c */ /* 0x000fce0003f2e870 */
[----:B------:R-:W4:Y:S01]  /*4650*/  LDC R2, c[0x0][0xb0c] ;  /* 0x0002c300ff027b82 */ /* 0x000f220000000800 */
[----:B-1----:R-:W-:Y:S02]  /*4660*/  UISETP.NE.U32.AND UP4, UPT, UR6, URZ, UPT ;  /* 0x000000ff0600728c */ /* 0x002fe4000bf85070 */
[----:B------:R-:W-:Y:S02]  /*4670*/  ULEA UR6, UR37, UR8, 0x18 ;  /* 0x0000000825067291 */ /* 0x000fe4000f8ec0ff */
[----:B------:R-:W-:Y:S02]  /*4680*/  UISETP.NE.AND.EX UP4, UPT, UR7, URZ, UPT, UP4 ;  /* 0x000000ff0700728c */ /* 0x000fe4000bf85340 */
[----:B------:R-:W-:Y:S01]  /*4690*/  UIADD3 UR7, UPT, UPT, UR6, 0xb0, URZ ;  /* 0x000000b006077890 */ /* 0x000fe2000fffe0ff */
[----:B------:R-:W1:Y:S01]  /*46a0*/  LDC R18, c[0x0][0xb20] ;  /* 0x0002c800ff127b82 */ /* 0x000e620000000800 */
[----:B---3--:R-:W-:Y:S01]  /*46b0*/  UISETP.NE.U32.AND UP5, UPT, UR4, URZ, UPT ;  /* 0x000000ff0400728c */ /* 0x008fe2000bfa5070 */
[----:B--2---:R-:W-:Y:S01]  /*46c0*/  ISETP.NE.AND P1, PT, R0, 0x1, PT ;  /* 0x000000010000780c */ /* 0x004fe20003f25270 */
[----:B------:R-:W-:-:S02]  /*46d0*/  UPRMT UR37, UR37, 0x654, UR7 ;  /* 0x0000065425257896 */ /* 0x000fc40008000007 */
[----:B------:R-:W-:-:S03]  /*46e0*/  UISETP.NE.AND.EX UP5, UPT, UR5, URZ, UPT, UP5 ;  /* 0x000000ff0500728c */ /* 0x000fc6000bfa5350 */
[----:B------:R-:W2:Y:S08]  /*46f0*/  LDC.64 R32, c[0x0][0x348] ;  /* 0x0000d200ff207b82 */ /* 0x000eb00000000a00 */
[----:B------:R-:W3:Y:S08]  /*4700*/  LDC.64 R16, c[0x0][0xb10] ;  /* 0x0002c400ff107b82 */ /* 0x000ef00000000a00 */
[----:B------:R-:W1:Y:S08]  /*4710*/  LDC.64 R6, c[0x0][0xb18] ;  /* 0x0002c600ff067b82 */ /* 0x000e700000000a00 */
[----:B------:R-:W1:Y:S08]  /*4720*/  LDC.64 R4, c[0x0][0xb28] ;  /* 0x0002ca00ff047b82 */ /* 0x000e700000000a00 */
[----:B----4-:R-:W1:Y:S02]  /*4730*/  LDC R24, c[0x0][0x374] ;  /* 0x0000dd00ff187b82 */ /* 0x010e640000000800 */
.L_x_101:
[C---:B------:R-:W-:Y:S02]  /*4740*/  LEA R0, R29.reuse, UR6, 0x3 ;  /* 0x000000061d007c11 */ /* 0x040fe4000f8e18ff */
[----:B------:R-:W-:Y:S02]  /*4750*/  SHF.L.U32 R3, R28, 0x1f, RZ ;  /* 0x0000001f1c037819 */ /* 0x000fe400000006ff */
[----:B------:R-:W-:Y:S02]  /*4760*/  LEA R20, R29, UR6, 0x4 ;  /* 0x000000061d147c11 */ /* 0x000fe4000f8e20ff */
[----:B----4-:R-:W4:Y:S02]  /*4770*/  SYNCS.PHASECHK.TRANS64.TRYWAIT P0, [R0+URZ+0xd0], R3 ;  /* 0x0000d003000075a7 */ /* 0x010f2400080011ff */
[----:B----4-:R-:W-:Y:S05]  /*4780*/  @!P0 BRA `(.L_x_94) ;  /* 0x0000003400608947 */ /* 0x010fea0003800000 */
.L_x_162:
[----:B------:R-:W-:Y:S01]  /*4790*/  ISETP.GE.AND P0, PT, R60, 0x1, PT ;  /* 0x000000013c00780c */ /* 0x000fe20003f06270 */
[----:B------:R-:W1:Y:S01]  /*47a0*/  LDS.128 R20, [R20+0x160] ;  /* 0x0001600014147984 */ /* 0x000e620000000c00 */
[----:B------:R-:W-:Y:S01]  /*47b0*/  ISETP.NE.U32.AND P4, PT, RZ, UR4, PT ;  /* 0x00000004ff007c0c */ /* 0x000fe2000bf85070 */
[----:B----4-:R-:W-:Y:S01]  /*47c0*/  VIADD R0, R0, 0xe0 ;  /* 0x000000e000007836 */ /* 0x010fe20000000000 */
[----:B------:R-:W-:Y:S02]  /*47d0*/  SHF.L.U32 R26, R30, 0x1f, RZ ;  /* 0x0000001f1e1a7819 */ /* 0x000fe400000006ff */
[----:B------:R-:W-:Y:S02]  /*47e0*/  ISETP.NE.AND.EX P4, PT, RZ, UR5, PT, P4 ;  /* 0x00000005ff007c0c */ /* 0x000fe4000bf85340 */
[----:B------:R-:W-:Y:S01]  /*47f0*/  PRMT R0, RZ, 0x654, R0 ;  /* 0x00000654ff007816 */ /* 0x000fe20000000000 */
[----:B------:R-:W-:Y:S01]  /*4800*/  @!PT LDS RZ, [RZ] ;  /* 0x00000000fffff984 */ /* 0x000fe20000000800 */
[----:B------:R-:W-:Y:S01]  /*4810*/  @!PT LDS RZ, [RZ] ;  /* 0x00000000fffff984 */ /* 0x000fe20000000800 */
[----:B------:R-:W-:Y:S01]  /*4820*/  @!PT LDS RZ, [RZ] ;  /* 0x00000000fffff984 */ /* 0x000fe20000000800 */
[----:B------:R-:W-:Y:S01]  /*4830*/  @!PT LDS RZ, [RZ] ;  /* 0x00000000fffff984 */ /* 0x000fe20000000800 */
[----:B------:R4:W-:Y:S06]  /*4840*/  MEMBAR.ALL.CTA ;  /* 0x0000000000007992 */ /* 0x0009ec0000008000 */
[----:B----4-:R-:W4:Y:S02]  /*4850*/  FENCE.VIEW.ASYNC.S ;  /* 0x00000000000073c6 */ /* 0x010f240000000000 */
[----:B----4-:R4:W-:Y:S01]  /*4860*/  SYNCS.ARRIVE.TRANS64.RED.A1T0 RZ, [R0+URZ], RZ ;  /* 0x000000ff00ff79a7 */ /* 0x0109e200081004ff */
[----:B-1----:R-:W-:Y:S11]  /*4870*/  LOP3.LUT P3, RZ, R22, 0x1, RZ, 0xc0, !PT ;  /* 0x0000000116ff7812 */ /* 0x002ff6000786c0ff */
[----:B------:R-:W-:Y:S02]  /*4880*/  @!UPT UIADD3 URZ, UPT, UPT, URZ, URZ, URZ ;  /* 0x000000fffffff290 */ /* 0x000fe4000fffe0ff */
[----:B------:R-:W-:Y:S02]  /*4890*/  @P3 MOV R13, R20 ;  /* 0x00000014000d3202 */ /* 0x000fe40000000f00 */
[----:B------:R-:W-:Y:S01]  /*48a0*/  @P3 LOP3.LUT R8, R21, 0xffff, RZ, 0xc0, !PT ;  /* 0x0000ffff15083812 */ /* 0x000fe200078ec0ff */
[----:B----4-:R-:W-:Y:S06]  /*48b0*/  @!P0 BRA `(.L_x_95) ;  /* 0x0000000000a48947 */ /* 0x010fec0003800000 */
[----:B------:R-:W-:Y:S01]  /*48c0*/  IMAD.HI.U32 R31, R24, R7, RZ ;  /* 0x00000007181f7227 */ /* 0x000fe200078e00ff */
[----:B------:R-:W-:Y:S02]  /*48d0*/  ISETP.NE.AND P0, PT, R6, 0x1, PT ;  /* 0x000000010600780c */ /* 0x000fe40003f05270 */
[----:B------:R-:W-:Y:S01]  /*48e0*/  ISETP.NE.AND P2, PT, R60, 0x1, PT ;  /* 0x000000013c00780c */ /* 0x000fe20003f45270 */
[----:B---3--:R-:W-:Y:S01]  /*48f0*/  IMAD.HI.U32 R34, R19, R16, RZ ;  /* 0x0000001013227227 */ /* 0x008fe200078e00ff */
[----:B------:R-:W-:Y:S02]  /*4900*/  SHF.R.U32.HI R31, RZ, R18, R31 ;  /* 0x00000012ff1f7219 */ /* 0x000fe4000001161f */
[----:B------:R-:W-:Y:S01]  /*4910*/  ISETP.NE.AND P5, PT, R2, 0x1, PT ;  /* 0x000000010200780c */ /* 0x000fe20003fa5270 */
[----:B------:R-:W-:Y:S01]  /*4920*/  IMAD.HI.U32 R36, R13, R16, RZ ;  /* 0x000000100d247227 */ /* 0x000fe200078e00ff */
[----:B------:R-:W-:Y:S02]  /*4930*/  SHF.R.U32.HI R34, RZ, R17, R34 ;  /* 0x00000011ff227219 */ /* 0x000fe40000011622 */
[----:B------:R-:W-:Y:S01]  /*4940*/  SEL R3, R24, R31, !P0 ;  /* 0x0000001f18037207 */ /* 0x000fe20004000000 */
[C---:B------:R-:W-:Y:S01]  /*4950*/  IMAD.HI.U32 R31, R8.reuse, R7, RZ ;  /* 0x00000007081f7227 */ /* 0x040fe200078e00ff */
[----:B------:R-:W-:Y:S02]  /*4960*/  SEL R11, R19, R34, !P5 ;  /* 0x00000022130b7207 */ /* 0x000fe40006800000 */
[----:B------:R-:W-:Y:S01]  /*4970*/  SHF.R.U32.HI R36, RZ, R17, R36 ;  /* 0x00000011ff247219 */ /* 0x000fe20000011624 */
[----:B------:R-:W-:Y:S01]  /*4980*/  IMAD.HI.U32 R38, R3, R4, RZ ;  /* 0x0000000403267227 */ /* 0x000fe200078e00ff */
[----:B------:R-:W-:Y:S03]  /*4990*/  SHF.R.U32.HI R31, RZ, R18, R31 ;  /* 0x00000012ff1f7219 */ /* 0x000fe6000001161f */
[----:B------:R-:W-:Y:S01]  /*49a0*/  IMAD.HI.U32 R34, R11, R4, RZ ;  /* 0x000000040b227227 */ /* 0x000fe200078e00ff */
[----:B------:R-:W-:Y:S02]  /*49b0*/  @P2 SHF.R.U32.HI R3, RZ, R5, R38 ;  /* 0x00000005ff032219 */ /* 0x000fe40000011626 */
[----:B------:R-:W-:Y:S02]  /*49c0*/  SEL R9, R8, R31, !P0 ;  /* 0x0000001f08097207 */ /* 0x000fe40004000000 */
[----:B------:R-:W-:Y:S01]  /*49d0*/  @P2 SHF.R.U32.HI R11, RZ, R5, R34 ;  /* 0x00000005ff0b2219 */ /* 0x000fe20000011622 */
[C---:B------:R-:W-:Y:S01]  /*49e0*/  IMAD R10, R60.reuse, R3, RZ ;  /* 0x000000033c0a7224 */ /* 0x040fe200078e02ff */
[----:B------:R-:W-:Y:S01]  /*49f0*/  SEL R3, R13, R36, !P5 ;  /* 0x000000240d037207 */ /* 0x000fe20006800000 */
[C---:B------:R-:W-:Y:S03]  /*4a00*/  IMAD.HI.U32 R14, R9.reuse, R4, RZ ;  /* 0x00000004090e7227 */ /* 0x040fe600078e00ff */
[----:B------:R-:W-:Y:S01]  /*4a10*/  ISETP.GE.AND P0, PT, R9, R10, PT ;  /* 0x0000000a0900720c */ /* 0x000fe20003f06270 */
[C---:B------:R-:W-:Y:S01]  /*4a20*/  IMAD R12, R60.reuse, R11, RZ ;  /* 0x0000000b3c0c7224 */ /* 0x040fe200078e02ff */
[-C--:B------:R-:W-:Y:S04]  /*4a30*/  SHF.R.U32.HI R14, RZ, R5.reuse, R14 ;  /* 0x00000005ff0e7219 */ /* 0x080fe8000001160e */
[----:B------:R-:W-:Y:S02]  /*4a40*/  ISETP.GE.OR P0, PT, R3, R12, P0 ;  /* 0x0000000c0300720c */ /* 0x000fe40000706670 */
[----:B------:R-:W-:Y:S05]  /*4a50*/  SEL R15, R9, R14, !P2 ;  /* 0x0000000e090f7207 */ /* 0x000fea0005000000 */
[----:B------:R-:W-:Y:S04]  /*4a60*/  IMAD.MOV R14, RZ, RZ, -R15 ;  /* 0x000000ffff0e7224 */ /* 0x000fe800078e0a0f */
[----:B------:R-:W-:Y:S02]  /*4a70*/  IMAD R14, R60, R14, R9 ;  /* 0x0000000e3c0e7224 */ /* 0x000fe400078e0209 */
[C---:B------:R-:W-:Y:S05]  /*4a80*/  @!P0 IMAD.HI.U32 R10, R3.reuse, R4, RZ ;  /* 0x00000004030a8227 */ /* 0x040fea00078e00ff */
[----:B------:R-:W-:Y:S04]  /*4a90*/  @!P0 SHF.R.U32.HI R10, RZ, R5, R10 ;  /* 0x00000005ff0a8219 */ /* 0x000fe8000001160a */
[----:B------:R-:W-:Y:S01]  /*4aa0*/  @!P0 SEL R0, R3, R10, !P2 ;  /* 0x0000000a03008207 */ /* 0x000fe20005000000 */
[----:B------:R-:W-:Y:S03]  /*4ab0*/  IMAD.MOV R10, RZ, RZ, -R3 ;  /* 0x000000ffff0a7224 */ /* 0x000fe600078e0a03 */
[----:B------:R-:W-:Y:S01]  /*4ac0*/  @!P0 IADD3 R15, PT, PT, R15, -R0, RZ ;  /* 0x800000000f0f8210 */ /* 0x000fe20007ffe0ff */
[----:B------:R-:W-:Y:S01]  /*4ad0*/  @!P0 IMAD R0, R11, R14, R0 ;  /* 0x0000000e0b008224 */ /* 0x000fe200078e0200 */
[----:B------:R-:W-:Y:S01]  /*4ae0*/  IADD3 R11, PT, PT, -R9, RZ, RZ ;  /* 0x000000ff090b7210 */ /* 0x000fe20007ffe1ff */
[----:B------:R-:W-:Y:S02]  /*4af0*/  IMAD R13, R2, R10, R13 ;  /* 0x0000000a020d7224 */ /* 0x000fe400078e020d */
[----:B------:R-:W-:Y:S02]  /*4b00*/  @!P0 IMAD R9, R15, R60, R3 ;  /* 0x0000003c0f098224 */ /* 0x000fe400078e0203 */
[----:B------:R-:W-:Y:S02]  /*4b10*/  @!P0 IMAD.MOV.U32 R3, RZ, RZ, R0 ;  /* 0x000000ffff038224 */ /* 0x000fe400078e0000 */
[----:B------:R-:W-:Y:S02]  /*4b20*/  IMAD R8, R6, R11, R8 ;  /* 0x0000000b06087224 */ /* 0x000fe400078e0208 */
[----:B------:R-:W-:Y:S02]  /*4b30*/  IMAD R13, R3, R2, R13 ;  /* 0x00000002030d7224 */ /* 0x000fe400078e020d */
[----:B------:R-:W-:Y:S02]  /*4b40*/  IMAD R8, R9, R6, R8 ;  /* 0x0000000609087224 */ /* 0x000fe400078e0208 */
.L_x_95:
[----:B------:R-:W-:Y:S05]  /*4b50*/  BRA.U UP1, `(.L_x_96) ;  /* 0x0000000101107547 */ /* 0x000fea000b800000 */
[----:B------:R-:W-:Y:S04]  /*4b60*/  MOV R0, UR14 ;  /* 0x0000000e00007c02 */ /* 0x000fe80008000f00 */
[----:B------:R-:W-:Y:S04]  /*4b70*/  SHF.L.U32 R3, R0, 0x1f, RZ ;  /* 0x0000001f00037819 */ /* 0x000fe800000006ff */
[----:B------:R-:W1:Y:S02]  /*4b80*/  SYNCS.PHASECHK.TRANS64.TRYWAIT P0, [UR6+0xc8], R3 ;  /* 0x0000c803ff0075a7 */ /* 0x000e640008001106 */
[----:B-1----:R-:W-:Y:S05]  /*4b90*/  @!P0 BRA `(.L_x_97) ;  /* 0x0000003000708947 */ /* 0x002fea0003800000 */
.L_x_96:
[----:B------:R-:W-:Y:S05]  /*4ba0*/  BRA.U !UP5, `(.L_x_98) ;  /* 0x000000010d347547 */ /* 0x000fea000b800000 */
[----:B------:R-:W-:Y:S01]  /*4bb0*/  UPLOP3.LUT UP0, UPT, UPT, UPT, UP4, 0x80, 0x8 ;  /* 0x000000000008789c */ /* 0x000fe20003f0f040 */
[----:B------:R-:W-:Y:S05]  /*4bc0*/  HFMA2 R129, -RZ, RZ, 0, 5.9604644775390625e-08 ;  /* 0x00000001ff817431 */ /* 0x000fea00000001ff */
[----:B------:R-:W-:Y:S05]  /*4bd0*/  PLOP3.LUT P0, PT, PT, PT, UP0, 0x80, 0x8 ;  /* 0x000000000008781c */ /* 0x000fea0003f0f008 */
[----:B------:R-:W4:Y:S01]  /*4be0*/  @UP0 LDCU.64 UR8, c[0x0][0x888] ;  /* 0x00011100ff0807ac */ /* 0x000f220008000a00 */
[----:B------:R-:W-:Y:S04]  /*4bf0*/  @UP0 UIMAD UR7, UR36, UR4, URZ ;  /* 0x00000004240702a4 */ /* 0x000fe8000f8e02ff */
[----:B----4-:R-:W-:Y:S06]  /*4c00*/  @UP0 UIMAD.WIDE UR8, UR7, 0x4, UR8 ;  /* 0x00000004070808a5 */ /* 0x010fec000f8e0208 */
[----:B------:R-:W-:Y:S02]  /*4c10*/  IMAD.U32 R10, RZ, RZ, UR8 ;  /* 0x00000008ff0a7e24 */ /* 0x000fe4000f8e00ff */
[----:B------:R-:W-:Y:S05]  /*4c20*/  IMAD.U32 R11, RZ, RZ, UR9 ;  /* 0x00000009ff0b7e24 */ /* 0x000fea000f8e00ff */
[----:B-1----:R-:W4:Y:S02]  /*4c30*/  @P0 LDG.E R0, desc[UR44][R10.64] ;  /* 0x0000002c0a000981 */ /* 0x002f24000c1e1900 */
[----:B----4-:R-:W-:Y:S01]  /*4c40*/  @P0 R2UR UR38, R0 ;  /* 0x00000000002602ca */ /* 0x010fe200000e0000 */
[----:B------:R-:W-:Y:S05]  /*4c50*/  IMAD.MOV.U32 R0, RZ, RZ, 0x1 ;  /* 0x00000001ff007424 */ /* 0x000fea00078e00ff */
[----:B------:R-:W-:Y:S08]  /*4c60*/  @!P0 PRMT R129, R0, 0x7610, R129 ;  /* 0x0000761000818816 */ /* 0x000ff00000000081 */
[----:B------:R-:W4:Y:S02]  /*4c70*/  @!UP0 LDCU UR38, c[0x0][0x880] ;  /* 0x00011000ff2687ac */ /* 0x000f240008000800 */
.L_x_98:
[----:B----4-:R-:W-:Y:S01]  /*4c80*/  @!P4 FSETP.EQ.AND P5, PT, RZ, UR38, PT ;  /* 0x00000026ff00cc0b */ /* 0x010fe2000bfa2000 */
[----:B------:R-:W-:Y:S01]  /*4c90*/  @!UPT UIADD3 URZ, UPT, UPT, URZ, URZ, URZ ;  /* 0x000000fffffff290 */ /* 0x000fe2000fffe0ff */
[----:B------:R-:W-:Y:S11]  /*4ca0*/  @!P4 BRA `(.L_x_99) ;  /* 0x000000000014c947 */ /* 0x000ff60003800000 */
[----:B------:R-:W-:Y:S02]  /*4cb0*/  LOP3.LUT P0, RZ, R129, 0xff, RZ, 0xc0, !PT ;  /* 0x000000ff81ff7812 */ /* 0x000fe4000780c0ff */
[----:B------:R-:W-:Y:S04]  /*4cc0*/  PLOP3.LUT P5, PT, PT, PT, UP0, 0x80, 0x8 ;  /* 0x000000000008781c */ /* 0x000fe80003faf008 */
[----:B------:R-:W-:Y:S07]  /*4cd0*/  PLOP3.LUT P5, PT, P5, PT, PT, 0x8, 0x80 ;  /* 0x000000000080781c */ /* 0x000fee0002fae170 */
[----:B------:R-:W-:Y:S11]  /*4ce0*/  @P0 FSETP.EQ.AND P5, PT, RZ, UR38, PT ;  /* 0x00000026ff000c0b */ /* 0x000ff6000bfa2000 */
[----:B------:R-:W-:Y:S02]  /*4cf0*/  @!UPT UIADD3 URZ, UPT, UPT, URZ, URZ, URZ ;  /* 0x000000fffffff290 */ /* 0x000fe4000fffe0ff */
.L_x_99:
[----:B------:R-:W4:Y:S01]  /*4d00*/  SYNCS.PHASECHK.TRANS64.TRYWAIT P4, [UR6+0xb8], R26 ;  /* 0x0000b81aff0075a7 */ /* 0x000f220008081106 */
[----:B------:R-:W-:Y:S01]  /*4d10*/  @P3 SHF.R.U32.HI R27, RZ, 0x10, R21 ;  /* 0x00000010ff1b3819 */ /* 0x000fe20000011615 */
[----:B------:R-:W-:Y:S01]  /*4d20*/  VIADD R29, R29, 0x1 ;  /* 0x000000011d1d7836 */ /* 0x000fe20000000000 */
[----:B------:R-:W2:Y:S08]  /*4d30*/  LDC.64 R14, c[0x0][0xb10] ;  /* 0x0002c400ff0e7b82 */ /* 0x000eb00000000a00 */
[----:B------:R-:W3:Y:S08]  /*4d40*/  LDC.64 R10, c[0x0][0xb18] ;  /* 0x0002c600ff0a7b82 */ /* 0x000ef00000000a00 */
[----:B-1----:R-:W1:Y:S08]  /*4d50*/  @!P1 LDC R0, c[0x0][0xb20] ;  /* 0x0002c800ff009b82 */ /* 0x002e700000000800 */
[----:B------:R-:W1:Y:S01]  /*4d60*/  @!P1 LDC R3, c[0x0][0xb0c] ;  /* 0x0002c300ff039b82 */ /* 0x000e620000000800 */
[----:B--2---:R-:W-:Y:S05]  /*4d70*/  @!P1 IMAD.HI.U32 R14, R13, R14, RZ ;  /* 0x0000000e0d0e9227 */ /* 0x004fea00078e00ff */
[----:B------:R-:W-:Y:S01]  /*4d80*/  @!P1 SHF.R.U32.HI R14, RZ, R15, R14 ;  /* 0x0000000fff0e9219 */ /* 0x000fe2000001160e */
[----:B---3--:R-:W-:Y:S01]  /*4d90*/  @!P1 IMAD.HI.U32 R11, R8, R11, RZ ;  /* 0x0000000b080b9227 */ /* 0x008fe200078e00ff */
[----:B------:R-:W-:Y:S04]  /*4da0*/  @!P1 ISETP.NE.AND P0, PT, R10, 0x1, PT ;  /* 0x000000010a00980c */ /* 0x000fe80003f05270 */
[----:B-1----:R-:W-:Y:S02]  /*4db0*/  @!P1 SHF.R.U32.HI R9, RZ, R0, R11 ;  /* 0x00000000ff099219 */ /* 0x002fe4000001160b */
[----:B------:R-:W-:Y:S02]  /*4dc0*/  @!P1 ISETP.NE.AND P2, PT, R3, 0x1, PT ;  /* 0x000000010300980c */ /* 0x000fe40003f45270 */
[----:B------:R-:W-:Y:S02]  /*4dd0*/  @!P1 SEL R9, R8, R9, !P0 ;  /* 0x0000000908099207 */ /* 0x000fe40004000000 */
[----:B------:R-:W-:Y:S02]  /*4de0*/  ELECT P0, URZ, PT ;  /* 0x0000000000ff782f */ /* 0x000fe40003800000 */
[----:B------:R-:W-:Y:S05]  /*4df0*/  @!P1 SEL R14, R13, R14, !P2 ;  /* 0x0000000e0d0e9207 */ /* 0x000fea0005000000 */
[----:B------:R-:W-:Y:S02]  /*4e00*/  @!P1 IMAD.IADD R0, R9, 0x1, -R14 ;  /* 0x0000000109009824 */ /* 0x000fe400078e0a0e */
[----:B------:R-:W-:Y:S02]  /*4e10*/  @!P1 IMAD.IADD R9, R14, 0x1, -R9 ;  /* 0x000000010e099824 */ /* 0x000fe400078e0a09 */
[----:B------:R-:W-:Y:S02]  /*4e20*/  @!P1 IMAD R13, R0, R3, R13 ;  /* 0x00000003000d9224 */ /* 0x000fe400078e020d */
[----:B------:R-:W-:Y:S01]  /*4e30*/  @!P1 IMAD R8, R9, R10, R8 ;  /* 0x0000000a09089224 */ /* 0x000fe200078e0208 */
[----:B----4-:R-:W-:Y:S06]  /*4e40*/  @!P4 BRA `(.L_x_100) ;  /* 0x0000002c00dcc947 */ /* 0x010fec0003800000 */
.L_x_165:
[----:B------:R-:W-:Y:S01]  /*4e50*/  PLOP3.LUT P5, PT, P5, P0, PT, 0xf2, 0x2f ;  /* 0x00000000002f781c */ /* 0x000fe20002fa1e72 */
[----:B------:R-:W-:Y:S01]  /*4e60*/  UMOV UR22, 0x0 ;  /* 0x0000000000167882 */ /* 0x000fe20000000000 */
[----:B------:R-:W-:Y:S01]  /*4e70*/  UMOV UR23, 0x10000000 ;  /* 0x1000000000177882 */ /* 0x000fe20000000000 */
[----:B------:R-:W-:Y:S01]  /*4e80*/  LOP3.LUT R30, R30, 0x1, RZ, 0x3c, !PT ;  /* 0x000000011e1e7812 */ /* 0x000fe200078e3cff */
[----:B------:R-:W-:Y:S01]  /*4e90*/  UMOV UR28, UR36 ;  /* 0x00000024001c7c82 */ /* 0x000fe20008000000 */
[----:B------:R-:W-:Y:S01]  /*4ea0*/  UMOV UR20, UR36 ;  /* 0x0000002400147c82 */ /* 0x000fe20008000000 */
[----:B------:R-:W-:Y:S01]  /*4eb0*/  UMOV UR12, UR36 ;  /* 0x00000024000c7c82 */ /* 0x000fe20008000000 */
[----:B------:R-:W-:Y:S06]  /*4ec0*/  @P3 R2UR UR36, R27 ;  /* 0x000000001b2432ca */ /* 0x000fec00000e0000 */
[----:B-1----:R-:W-:Y:S01]  /*4ed0*/  @!P5 IADD3 R3, P0, PT, R32, 0x580, RZ ;  /* 0x000005802003d810 */ /* 0x002fe20007f1e0ff */
[----:B------:R-:W-:Y:S01]  /*4ee0*/  @!P5 IMAD R128, R128, 0x30, RZ ;  /* 0x000000308080d824 */ /* 0x000fe200078e02ff */
[----:B------:R-:W-:Y:S01]  /*4ef0*/  VOTEU.ALL UP1, P5 ;  /* 0x0000000000ff7886 */ /* 0x000fe20002820000 */
[----:B------:R-:W-:Y:S01]  /*4f00*/  @!P5 IMAD.SHL.U32 R123, R123, 0x80, RZ ;  /* 0x000000807b7bd824 */ /* 0x000fe200078e00ff */
[----:B------:R-:W-:Y:S01]  /*4f10*/  @!P5 R2UR UR8, R3 ;  /* 0x000000000308d2ca */ /* 0x000fe200000e0000 */
[----:B------:R-:W-:Y:S01]  /*4f20*/  @!P5 IMAD.X R0, RZ, RZ, R33, P0 ;  /* 0x000000ffff00d224 */ /* 0x000fe200000e0621 */
[----:B------:R-:W-:Y:S01]  /*4f30*/  @!P5 R2UR UR26, R128 ;  /* 0x00000000801ad2ca */ /* 0x000fe200000e0000 */
[----:B------:R-:W-:Y:S01]  /*4f40*/  @!UP1 UIADD3 UR25, UPT, UPT, UR6, 0xb0, URZ ;  /* 0x000000b006199890 */ /* 0x000fe2000fffe0ff */
[----:B------:R-:W-:Y:S01]  /*4f50*/  @!P5 R2UR UR27, R123 ;  /* 0x000000007b1bd2ca */ /* 0x000fe200000e0000 */
[----:B------:R-:W-:Y:S01]  /*4f60*/  @!UP1 UIADD3 UR24, UPT, UPT, UR6, 0x200, URZ ;  /* 0x0000020006189890 */ /* 0x000fe2000fffe0ff */
[----:B------:R-:W-:Y:S01]  /*4f70*/  @!P5 R2UR UR7, R0 ;  /* 0x000000000007d2ca */ /* 0x000fe200000e0000 */
[----:B------:R-:W-:Y:S01]  /*4f80*/  VOTEU.ALL UP3, P5 ;  /* 0x0000000000ff7886 */ /* 0x000fe20002860000 */
[----:B------:R-:W-:Y:S01]  /*4f90*/  @!UP1 UIADD3 UR16, UPT, UPT, UR6, 0xa00, URZ ;  /* 0x00000a0006109890 */ /* 0x000fe2000fffe0ff */
[C---:B------:R-:W-:Y:S01]  /*4fa0*/  ISETP.NE.AND P0, PT, R29.reuse, 0x2, PT ;  /* 0x000000021d00780c */ /* 0x040fe20003f05270 */
[----:B------:R-:W-:Y:S01]  /*4fb0*/  VOTEU.ALL UP2, P5 ;  /* 0x0000000000ff7886 */ /* 0x000fe20002840000 */
[----:B------:R-:W-:Y:S01]  /*4fc0*/  UMOV UR17, UR25 ;  /* 0x0000001900117c82 */ /* 0x000fe20008000000 */
[----:B------:R-:W-:Y:S01]  /*4fd0*/  UMOV UR9, UR25 ;  /* 0x0000001900097c82 */ /* 0x000fe20008000000 */
[----:B------:R-:W-:Y:S01]  /*4fe0*/  IMAD.U32 R10, RZ, RZ, UR8 ;  /* 0x00000008ff0a7e24 */ /* 0x000fe2000f8e00ff */
[----:B------:R-:W-:Y:S01]  /*4ff0*/  @!UP1 UIADD3 UR8, UPT, UPT, UR6, 0x1200, URZ ;  /* 0x0000120006089890 */ /* 0x000fe2000fffe0ff */
[----:B------:R-:W-:Y:S01]  /*5000*/  SEL R3, RZ, 0x1, P0 ;  /* 0x00000001ff037807 */ /* 0x000fe20000000000 */
[----:B------:R-:W-:Y:S01]  /*5010*/  @!UP1 UIADD3 UR18, UPT, UPT, UR26, 0x10, URZ ;  /* 0x000000101a129890 */ /* 0x000fe2000fffe0ff */
[----:B------:R-:W-:Y:S01]  /*5020*/  SEL R29, R29, RZ, P0 ;  /* 0x000000ff1d1d7207 */ /* 0x000fe20000000000 */
[----:B------:R-:W-:Y:S01]  /*5030*/  UMOV UR19, UR27 ;  /* 0x0000001b00137c82 */ /* 0x000fe20008000000 */
[----:B------:R-:W-:Y:S01]  /*5040*/  IMAD.U32 R11, RZ, RZ, UR7 ;  /* 0x00000007ff0b7e24 */ /* 0x000fe2000f8e00ff */
[----:B------:R-:W-:Y:S01]  /*5050*/  @!P5 R2UR UR30, R10 ;  /* 0x000000000a1ed2ca */ /* 0x000fe200000e0000 */
[----:B------:R-:W-:Y:S01]  /*5060*/  @!UP1 UIADD3 UR10, UPT, UPT, UR26, 0x20, URZ ;  /* 0x000000201a0a9890 */ /* 0x000fe2000fffe0ff */
[----:B------:R-:W-:Y:S01]  /*5070*/  LOP3.LUT R28, R28, R3, RZ, 0x3c, !PT ;  /* 0x000000031c1c7212 */ /* 0x000fe200078e3cff */
[----:B------:R-:W-:Y:S01]  /*5080*/  VOTEU.ALL UP1, P5 ;  /* 0x0000000000ff7886 */ /* 0x000fe20002820000 */
[----:B------:R-:W-:Y:S01]  /*5090*/  @!P5 R2UR UR31, R11 ;  /* 0x000000000b1fd2ca */ /* 0x000fe200000e0000 */
[----:B------:R-:W-:Y:S01]  /*50a0*/  UMOV UR11, UR27 ;  /* 0x0000001b000b7c82 */ /* 0x000fe20008000000 */
[----:B------:R-:W-:Y:S02]  /*50b0*/  IMAD.IADD R128, R8, 0x1, R115 ;  /* 0x0000000108807824 */ /* 0x000fe400078e0273 */
[----:B------:R-:W-:Y:S09]  /*50c0*/  IMAD.IADD R123, R13, 0x1, R122 ;  /* 0x000000010d7b7824 */ /* 0x000ff200078e027a */
[----:B------:R4:W-:Y:S01]  /*50d0*/  @!UP3 UTMALDG.3D [UR24], [UR30], desc[UR22] ;  /* 0x000016181e00b5b4 */ /* 0x0009e20008011000 */
[----:B------:R4:W-:Y:S01]  /*50e0*/  @!UP2 UTMALDG.3D [UR16], [UR30], desc[UR22] ;  /* 0x000016101e00a5b4 */ /* 0x0009e20008011000 */
[----:B------:R4:W-:Y:S01]  /*50f0*/  @!UP1 UTMALDG.3D [UR8], [UR30], desc[UR22] ;  /* 0x000016081e0095b4 */ /* 0x0009e20008011000 */
[----:B------:R4:W-:Y:S01]  /*5100*/  @!P5 SYNCS.ARRIVE.TRANS64.RED.A0TR RZ, [UR6+0xb0], R25 ;  /* 0x0000b019ffffd9a7 */ /* 0x0009e20008300406 */
[----:B------:R-:W-:Y:S01]  /*5110*/  UPLOP3.LUT UP1, UPT, UPT, UPT, UPT, 0x80, 0x8 ;  /* 0x000000000008789c */ /* 0x000fe20003f2f070 */
[----:B------:R-:W-:Y:S01]  /*5120*/  SYNCS.ARRIVE.TRANS64.RED.A1T0 RZ, [UR37], RZ ;  /* 0x000000ffffff79a7 */ /* 0x000fe20008100425 */
[----:B------:R-:W-:Y:S09]  /*5130*/  @P3 BRA `(.L_x_101) ;  /* 0xfffffff400803947 */ /* 0x000ff2000383ffff */
[----:B------:R-:W-:Y:S07]  /*5140*/  MOV R0, UR6 ;  /* 0x0000000600007c02 */ /* 0x000fee0008000f00 */
.L_x_102:
[----:B-1----:R-:W-:-:S04]  /*5150*/  SHF.L.U32 R3, R30, 0x1f, RZ ;  /* 0x0000001f1e037819 */ /* 0x002fc800000006ff */
[----:B------:R1:W2:Y:S03]  /*5160*/  SYNCS.PHASECHK.TRANS64.TRYWAIT P0, [R0+URZ+0xb8], R3 ;  /* 0x0000b803000075a7 */ /* 0x0002a600080011ff */
[----:B--2---:R-:W-:Y:S05]  /*5170*/  @!P0 NANOSLEEP.SYNCS 0x989680 ;  /* 0x009896800000895d */ /* 0x004fea0003900000 */
[----:B------:R-:W2:Y:S02]  /*5180*/  @!P0 SYNCS.PHASECHK.TRANS64 P0, [R0+URZ+0xb8], R3 ;  /* 0x0000b803000085a7 */ /* 0x000ea400080010ff */
[----:B--2-4-:R-:W-:Y:S05]  /*5190*/  @P0 EXIT ;  /* 0x000000000000094d */ /* 0x014fea0003800000 */
[----:B------:R-:W-:Y:S05]  /*51a0*/  BRA `(.L_x_102) ;  /* 0xfffffffc00e87947 */ /* 0x000fea000383ffff */
.L_x_93:
[----:B------:R-:W-:-:S06]  /*51b0*/  UISETP.GE.AND UP1, UPT, UR10, 0x4, UPT ;  /* 0x000000040a00788c */ /* 0x000fcc000bf26270 */
[----:B------:R-:W-:-:S13]  /*51c0*/  PLOP3.LUT P0, PT, PT, PT, UP1, 0x80, 0x8 ;  /* 0x000000000008781c */ /* 0x000fda0003f0f018 */
[----:B------:R-:W-:Y:S05]  /*51d0*/  @!P0 EXIT ;  /* 0x000000000000894d */ /* 0x000fea0003800000 */
[----:B------:R-:W-:Y:S01]  /*51e0*/  BAR.SYNC.DEFER_BLOCKING 0x6, 0xa0 ;  /* 0x0182800000007b1d */ /* 0x000fe20000010000 */
[C---:B------:R-:W-:Y:S01]  /*51f0*/  IMAD.U32 R2, R139.reuse, 0x10000, RZ ;  /* 0x000100008b027824 */ /* 0x040fe200078e00ff */
[----:B------:R-:W-:Y:S01]  /*5200*/  LOP3.LUT R138, R0, 0x60, R139, 0xf8, !PT ;  /* 0x00000060008a7812 */ /* 0x000fe200078ef88b */
[----:B------:R-:W-:Y:S01]  /*5210*/  IMAD.MOV.U32 R67, RZ, RZ, RZ ;  /* 0x000000ffff437224 */ /* 0x000fe200078e00ff */
[----:B------:R-:W-:Y:S02]  /*5220*/  LOP3.LUT R139, R139, 0x60, RZ, 0xc0, !PT ;  /* 0x000000608b8b7812 */ /* 0x000fe400078ec0ff */
[----:B------:R-:W-:Y:S01]  /*5230*/  CS2R R136, SRZ ;  /* 0x0000000000887805 */ /* 0x000fe2000001ff00 */
[----:B------:R-:W-:Y:S01]  /*5240*/  UMOV UR39, 0x400 ;  /* 0x0000040000277882 */ /* 0x000fe20000000000 */
[----:B------:R-:W1:Y:S01]  /*5250*/  LDC R131, c[0x0][0x370] ;  /* 0x0000dc00ff837b82 */ /* 0x000e620000000800 */
[----:B------:R-:W-:Y:S01]  /*5260*/  ULEA UR39, UR37, UR39, 0x18 ;  /* 0x0000002725277291 */ /* 0x000fe2000f8ec0ff */
[----:B------:R-:W-:Y:S01]  /*5270*/  LOP3.LUT R2, R2, 0x600000, RZ, 0xc0, !PT ;  /* 0x0060000002027812 */ /* 0x000fe200078ec0ff */
[----:B------:R-:W-:Y:S01]  /*5280*/  IMAD.MOV.U32 R142, RZ, RZ, RZ ;  /* 0x000000ffff8e7224 */ /* 0x000fe200078e00ff */
[----:B------:R-:W2:Y:S01]  /*5290*/  LDCU.64 UR48, c[0x0][0x348] ;  /* 0x00006900ff3077ac */ /* 0x000ea20008000a00 */
[----:B------:R-:W-:-:S02]  /*52a0*/  IMAD.MOV.U32 R135, RZ, RZ, RZ ;  /* 0x000000ffff877224 */ /* 0x000fc400078e00ff */
[----:B------:R-:W-:Y:S01]  /*52b0*/  LEA R138, R138, UR39, 0x4 ;  /* 0x000000278a8a7c11 */ /* 0x000fe2000f8e20ff */
[----:B------:R-:W3:Y:S01]  /*52c0*/  LDC R62, c[0x0][0xb0c] ;  /* 0x0002c300ff3e7b82 */ /* 0x000ee20000000800 */
[----:B------:R-:W4:Y:S01]  /*52d0*/  LDCU.64 UR40, c[0x0][0x888] ;  /* 0x00011100ff2877ac */ /* 0x000f220008000a00 */
[----:B------:R-:W1:Y:S06]  /*52e0*/  LDCU.64 UR42, c[0x0][0x890] ;  /* 0x00011200ff2a77ac */ /* 0x000e6c0008000a00 */
[----:B------:R-:W1:Y:S01]  /*52f0*/  LDC R130, c[0x0][0xb20] ;  /* 0x0002c800ff827b82 */ /* 0x000e620000000800 */
[----:B------:R-:W2:Y:S07]  /*5300*/  LDS R3, [UR39+0x180] ;  /* 0x00018027ff037984 */ /* 0x000eae0008000800 */
[----:B------:R-:W1:Y:S08]  /*5310*/  LDC R61, c[0x0][0xb30] ;  /* 0x0002cc00ff3d7b82 */ /* 0x000e700000000800 */
[----:B------:R-:W1:Y:S08]  /*5320*/  LDC.64 R120, c[0x0][0xb10] ;  /* 0x0002c400ff787b82 */ /* 0x000e700000000a00 */
[----:B------:R-:W1:Y:S08]  /*5330*/  LDC.64 R58, c[0x0][0xb18] ;  /* 0x0002c600ff3a7b82 */ /* 0x000e700000000a00 */
[----:B------:R-:W1:Y:S08]  /*5340*/  LDC.64 R56, c[0x0][0xb28] ;  /* 0x0002ca00ff387b82 */ /* 0x000e700000000a00 */
[----:B------:R-:W1:Y:S01]  /*5350*/  LDC.64 R118, c[0x0][0x8b0] ;  /* 0x00022c00ff767b82 */ /* 0x000e620000000a00 */
[----:B--2---:R-:W-:-:S07]  /*5360*/  IMAD.IADD R2, R3, 0x1, R2 ;  /* 0x0000000103027824 */ /* 0x004fce00078e0202 */
[----:B------:R-:W2:Y:S08]  /*5370*/  LDC.64 R116, c[0x0][0x8a8] ;  /* 0x00022a00ff747b82 */ /* 0x000eb00000000a00 */
[----:B---34-:R-:W1:Y:S02]  /*5380*/  LDC R132, c[0x0][0x374] ;  /* 0x0000dd00ff847b82 */ /* 0x018e640000000800 */
.L_x_117:
[----:B------:R-:W-:Y:S02]  /*5390*/  LEA R0, R142, UR39, 0x3 ;  /* 0x000000278e007c11 */ /* 0x000fe4000f8e18ff */
[----:B------:R-:W-:Y:S02]  /*53a0*/  SHF.L.U32 R3, R136, 0x1f, RZ ;  /* 0x0000001f88037819 */ /* 0x000fe400000006ff */
[----:B------:R-:W-:Y:S02]  /*53b0*/  LEA R12, R142, UR39, 0x4 ;  /* 0x000000278e0c7c11 */ /* 0x000fe4000f8e20ff */
[----:B---3--:R-:W3:Y:S02]  /*53c0*/  SYNCS.PHASECHK.TRANS64.TRYWAIT P0, [R0+URZ+0xd0], R3 ;  /* 0x0000d003000075a7 */ /* 0x008ee400080011ff */
[----:B--23--:R-:W-:Y:S05]  /*53d0*/  @!P0 BRA `(.L_x_103) ;  /* 0x0000002800908947 */ /* 0x00cfea0003800000 */
.L_x_166:
[----:B------:R-:W-:Y:S01]  /*53e0*/  ISETP.GE.AND P0, PT, R60, 0x1, PT ;  /* 0x000000013c00780c */ /* 0x000fe20003f06270 */
[----:B------:R-:W4:Y:S01]  /*53f0*/  LDS.128 R12, [R12+0x160] ;  /* 0x000160000c0c7984 */ /* 0x000f220000000c00 */
[----:B-1----:R-:W-:Y:S01]  /*5400*/  ISETP.NE.U32.AND P3, PT, R118, RZ, PT ;  /* 0x000000ff7600720c */ /* 0x002fe20003f65070 */
[----:B---3--:R-:W-:Y:S01]  /*5410*/  VIADD R0, R0, 0xe0 ;  /* 0x000000e000007836 */ /* 0x008fe20000000000 */
[----:B------:R-:W-:Y:S04]  /*5420*/  UISETP.NE.AND UP0, UPT, UR46, URZ, UPT ;  /* 0x000000ff2e00728c */ /* 0x000fe8000bf05270 */
[----:B------:R-:W-:Y:S01]  /*5430*/  PRMT R0, RZ, 0x654, R0 ;  /* 0x00000654ff007816 */ /* 0x000fe20000000000 */
[----:B------:R-:W-:Y:S01]  /*5440*/  @!PT LDS RZ, [RZ] ;  /* 0x00000000fffff984 */ /* 0x000fe20000000800 */
[----:B------:R-:W-:Y:S01]  /*5450*/  @!PT LDS RZ, [RZ] ;  /* 0x00000000fffff984 */ /* 0x000fe20000000800 */
[----:B------:R-:W-:Y:S01]  /*5460*/  @!PT LDS RZ, [RZ] ;  /* 0x00000000fffff984 */ /* 0x000fe20000000800 */
[----:B------:R-:W-:Y:S01]  /*5470*/  @!PT LDS RZ, [RZ] ;  /* 0x00000000fffff984 */ /* 0x000fe20000000800 */
[----:B------:R1:W-:Y:S06]  /*5480*/  MEMBAR.ALL.CTA ;  /* 0x0000000000007992 */ /* 0x0003ec0000008000 */
[----:B-1----:R-:W1:Y:S01]  /*5490*/  FENCE.VIEW.ASYNC.S ;  /* 0x00000000000073c6 */ /* 0x002e620000000000 */
[----:B------:R-:W-:Y:S01]  /*54a0*/  PLOP3.LUT P2, PT, PT, PT, UP0, 0x80, 0x8 ;  /* 0x000000000008781c */ /* 0x000fe20003f4f008 */
[----:B-1----:R1:W-:Y:S01]  /*54b0*/  SYNCS.ARRIVE.TRANS64.RED.A1T0 RZ, [R0+URZ], RZ ;  /* 0x000000ff00ff79a7 */ /* 0x0023e200081004ff */
[----:B----4-:R-:W-:Y:S04]  /*54c0*/  LOP3.LUT P6, RZ, R14, 0x1, RZ, 0xc0, !PT ;  /* 0x000000010eff7812 */ /* 0x010fe800078cc0ff */
[----:B------:R-:W-:Y:S09]  /*54d0*/  P2R R140, PR, RZ, 0x40 ;  /* 0x00000040ff8c7803 */ /* 0x000ff20000000000 */
[----:B------:R-:W-:Y:S02]  /*54e0*/  @P6 MOV R65, R12 ;  /* 0x0000000c00416202 */ /* 0x000fe40000000f00 */
[----:B------:R-:W-:Y:S01]  /*54f0*/  @P6 LOP3.LUT R63, R13, 0xffff, RZ, 0xc0, !PT ;  /* 0x0000ffff0d3f6812 */ /* 0x000fe200078ec0ff */
[----:B-1----:R-:W-:Y:S06]  /*5500*/  @!P0 BRA `(.L_x_104) ;  /* 0x0000000000a48947 */ /* 0x002fec0003800000 */
[----:B------:R-:W-:Y:S01]  /*5510*/  IMAD.HI.U32 R11, R132, R59, RZ ;  /* 0x0000003b840b7227 */ /* 0x000fe200078e00ff */
[----:B------:R-:W-:Y:S02]  /*5520*/  ISETP.NE.AND P0, PT, R58, 0x1, PT ;  /* 0x000000013a00780c */ /* 0x000fe40003f05270 */
[----:B------:R-:W-:Y:S01]  /*5530*/  ISETP.NE.AND P1, PT, R60, 0x1, PT ;  /* 0x000000013c00780c */ /* 0x000fe20003f25270 */
[----:B------:R-:W-:Y:S01]  /*5540*/  IMAD.HI.U32 R10, R131, R120, RZ ;  /* 0x00000078830a7227 */ /* 0x000fe200078e00ff */
[----:B------:R-:W-:Y:S02]  /*5550*/  SHF.R.U32.HI R11, RZ, R130, R11 ;  /* 0x00000082ff0b7219 */ /* 0x000fe4000001160b */
[----:B------:R-:W-:Y:S01]  /*5560*/  ISETP.NE.AND P4, PT, R62, 0x1, PT ;  /* 0x000000013e00780c */ /* 0x000fe20003f85270 */
[----:B------:R-:W-:Y:S01]  /*5570*/  IMAD.HI.U32 R18, R65, R120, RZ ;  /* 0x0000007841127227 */ /* 0x000fe200078e00ff */
[----:B------:R-:W-:Y:S02]  /*5580*/  SHF.R.U32.HI R10, RZ, R121, R10 ;  /* 0x00000079ff0a7219 */ /* 0x000fe4000001160a */
[----:B------:R-:W-:Y:S01]  /*5590*/  SEL R3, R132, R11, !P0 ;  /* 0x0000000b84037207 */ /* 0x000fe20004000000 */
[----:B------:R-:W-:Y:S01]  /*55a0*/  IMAD.HI.U32 R11, R63, R59, RZ ;  /* 0x0000003b3f0b7227 */ /* 0x000fe200078e00ff */
[----:B------:R-:W-:Y:S02]  /*55b0*/  SEL R7, R131, R10, !P4 ;  /* 0x0000000a83077207 */ /* 0x000fe40006000000 */
[----:B------:R-:W-:Y:S01]  /*55c0*/  SHF.R.U32.HI R18, RZ, R121, R18 ;  /* 0x00000079ff127219 */ /* 0x000fe20000011612 */
[-C--:B------:R-:W-:Y:S04]  /*55d0*/  IMAD.HI.U32 R10, R3, R56.reuse, RZ ;  /* 0x00000038030a7227 */ /* 0x080fe800078e00ff */
[----:B------:R-:W-:Y:S01]  /*55e0*/  IMAD.HI.U32 R16, R7, R56, RZ ;  /* 0x0000003807107227 */ /* 0x000fe200078e00ff */
[-C--:B------:R-:W-:Y:S02]  /*55f0*/  @P1 SHF.R.U32.HI R3, RZ, R57.reuse, R10 ;  /* 0x00000039ff031219 */ /* 0x080fe4000001160a */
[----:B------:R-:W-:Y:S02]  /*5600*/  SHF.R.U32.HI R10, RZ, R130, R11 ;  /* 0x00000082ff0a7219 */ /* 0x000fe4000001160b */
[----:B------:R-:W-:Y:S01]  /*5610*/  @P1 SHF.R.U32.HI R7, RZ, R57, R16 ;  /* 0x00000039ff071219 */ /* 0x000fe20000011610 */
[C---:B------:R-:W-:Y:S01]  /*5620*/  IMAD R4, R60.reuse, R3, RZ ;  /* 0x000000033c047224 */ /* 0x040fe200078e02ff */
[----:B------:R-:W-:Y:S02]  /*5630*/  SEL R5, R63, R10, !P0 ;  /* 0x0000000a3f057207 */ /* 0x000fe40004000000 */
[----:B------:R-:W-:Y:S01]  /*5640*/  SEL R3, R65, R18, !P4 ;  /* 0x0000001241037207 */ /* 0x000fe20006000000 */
[----:B------:R-:W-:Y:S01]  /*5650*/  IMAD R6, R60, R7, RZ ;  /* 0x000000073c067224 */ /* 0x000fe200078e02ff */
[C---:B------:R-:W-:Y:S01]  /*5660*/  ISETP.GE.AND P0, PT, R5.reuse, R4, PT ;  /* 0x000000040500720c */ /* 0x040fe20003f06270 */
[----:B------:R-:W-:Y:S03]  /*5670*/  IMAD.HI.U32 R8, R5, R56, RZ ;  /* 0x0000003805087227 */ /* 0x000fe600078e00ff */
[----:B------:R-:W-:Y:S01]  /*5680*/  ISETP.GE.OR P0, PT, R3, R6, P0 ;  /* 0x000000060300720c */ /* 0x000fe20000706670 */
[----:B------:R-:W-:Y:S01]  /*5690*/  IMAD.MOV R6, RZ, RZ, -R3 ;  /* 0x000000ffff067224 */ /* 0x000fe200078e0a03 */
[-C--:B------:R-:W-:Y:S03]  /*56a0*/  SHF.R.U32.HI R8, RZ, R57.reuse, R8 ;  /* 0x00000039ff087219 */ /* 0x080fe60000011608 */
[----:B------:R-:W-:Y:S01]  /*56b0*/  IMAD R65, R62, R6, R65 ;  /* 0x000000063e417224 */ /* 0x000fe200078e0241 */
[----:B------:R-:W-:Y:S05]  /*56c0*/  SEL R9, R5, R8, !P1 ;  /* 0x0000000805097207 */ /* 0x000fea0004800000 */
[----:B------:R-:W-:Y:S02]  /*56d0*/  IMAD.MOV R8, RZ, RZ, -R9 ;  /* 0x000000ffff087224 */ /* 0x000fe400078e0a09 */
[C---:B------:R-:W-:Y:S04]  /*56e0*/  @!P0 IMAD.HI.U32 R4, R3.reuse, R56, RZ ;  /* 0x0000003803048227 */ /* 0x040fe800078e00ff */
[----:B------:R-:W-:Y:S01]  /*56f0*/  IMAD R8, R60, R8, R5 ;  /* 0x000000083c087224 */ /* 0x000fe200078e0205 */
[----:B------:R-:W-:Y:S04]  /*5700*/  @!P0 SHF.R.U32.HI R4, RZ, R57, R4 ;  /* 0x00000039ff048219 */ /* 0x000fe80000011604 */
[----:B------:R-:W-:Y:S02]  /*5710*/  @!P0 SEL R0, R3, R4, !P1 ;  /* 0x0000000403008207 */ /* 0x000fe40004800000 */
[----:B------:R-:W-:Y:S02]  /*5720*/  IADD3 R4, PT, PT, -R5, RZ, RZ ;  /* 0x000000ff05047210 */ /* 0x000fe40007ffe1ff */
[----:B------:R-:W-:Y:S01]  /*5730*/  @!P0 IADD3 R9, PT, PT, R9, -R0, RZ ;  /* 0x8000000009098210 */ /* 0x000fe20007ffe0ff */
[----:B------:R-:W-:Y:S02]  /*5740*/  @!P0 IMAD R0, R7, R8, R0 ;  /* 0x0000000807008224 */ /* 0x000fe400078e0200 */
[----:B------:R-:W-:Y:S02]  /*5750*/  IMAD R63, R58, R4, R63 ;  /* 0x000000043a3f7224 */ /* 0x000fe400078e023f */
[----:B------:R-:W-:Y:S02]  /*5760*/  @!P0 IMAD R5, R9, R60, R3 ;  /* 0x0000003c09058224 */ /* 0x000fe400078e0203 */
[----:B------:R-:W-:Y:S04]  /*5770*/  @!P0 IMAD.MOV.U32 R3, RZ, RZ, R0 ;  /* 0x000000ffff038224 */ /* 0x000fe800078e0000 */
[----:B------:R-:W-:Y:S02]  /*5780*/  IMAD R65, R3, R62, R65 ;  /* 0x0000003e03417224 */ /* 0x000fe400078e0241 */
[----:B------:R-:W-:Y:S02]  /*5790*/  IMAD R63, R5, R58, R63 ;  /* 0x0000003a053f7224 */ /* 0x000fe400078e023f */
.L_x_104:
[----:B------:R-:W-:Y:S01]  /*57a0*/  UISETP.NE.U32.AND UP3, UPT, UR42, URZ, UPT ;  /* 0x000000ff2a00728c */ /* 0x000fe2000bf65070 */
[----:B------:R-:W-:Y:S03]  /*57b0*/  ISETP.NE.AND.EX P3, PT, R119, RZ, PT, P3 ;  /* 0x000000ff7700720c */ /* 0x000fe60003f65330 */
[----:B------:R-:W-:Y:S09]  /*57c0*/  UISETP.NE.AND.EX UP3, UPT, UR43, URZ, UPT, UP3 ;  /* 0x000000ff2b00728c */ /* 0x000ff2000bf65330 */
[----:B------:R-:W-:Y:S05]  /*57d0*/  BRA.U !UP3, `(.L_x_105) ;  /* 0x000000010b387547 */ /* 0x000fea000b800000 */
[----:B------:R-:W-:Y:S01]  /*57e0*/  UISETP.NE.U32.AND UP0, UPT, UR40, URZ, UPT ;  /* 0x000000ff2800728c */ /* 0x000fe2000bf05070 */
[----:B------:R-:W-:Y:S03]  /*57f0*/  HFMA2 R129, -RZ, RZ, 0, 5.9604644775390625e-08 ;  /* 0x00000001ff817431 */ /* 0x000fe600000001ff */
[----:B------:R-:W-:Y:S06]  /*5800*/  UISETP.NE.AND.EX UP0, UPT, UR41, URZ, UPT, UP0 ;  /* 0x000000ff2900728c */ /* 0x000fec000bf05300 */
[----:B------:R-:W-:Y:S05]  /*5810*/  PLOP3.LUT P0, PT, PT, PT, UP0, 0x80, 0x8 ;  /* 0x000000000008781c */ /* 0x000fea0003f0f008 */
[----:B------:R-:W1:Y:S01]  /*5820*/  @UP0 LDCU.64 UR6, c[0x0][0x888] ;  /* 0x00011100ff0607ac */ /* 0x000e620008000a00 */
[----:B------:R-:W-:Y:S04]  /*5830*/  @UP0 UIMAD UR4, UR36, UR42, URZ ;  /* 0x0000002a240402a4 */ /* 0x000fe8000f8e02ff */
[----:B-1----:R-:W-:Y:S06]  /*5840*/  @UP0 UIMAD.WIDE UR6, UR4, 0x4, UR6 ;  /* 0x00000004040608a5 */ /* 0x002fec000f8e0206 */
[----:B------:R-:W-:Y:S02]  /*5850*/  IMAD.U32 R4, RZ, RZ, UR6 ;  /* 0x00000006ff047e24 */ /* 0x000fe4000f8e00ff */
[----:B------:R-:W-:Y:S05]  /*5860*/  IMAD.U32 R5, RZ, RZ, UR7 ;  /* 0x00000007ff057e24 */ /* 0x000fea000f8e00ff */
[----:B------:R-:W3:Y:S02]  /*5870*/  @P0 LDG.E R0, desc[UR44][R4.64] ;  /* 0x0000002c04000981 */ /* 0x000ee4000c1e1900 */
[----:B---3--:R-:W-:Y:S01]  /*5880*/  @P0 R2UR UR38, R0 ;  /* 0x00000000002602ca */ /* 0x008fe200000e0000 */
[----:B------:R-:W-:Y:S05]  /*5890*/  IMAD.MOV.U32 R0, RZ, RZ, 0x1 ;  /* 0x00000001ff007424 */ /* 0x000fea00078e00ff */
[----:B------:R-:W-:Y:S08]  /*58a0*/  @!P0 PRMT R129, R0, 0x7610, R129 ;  /* 0x0000761000818816 */ /* 0x000ff00000000081 */
[----:B------:R-:W1:Y:S02]  /*58b0*/  @!UP0 LDCU UR38, c[0x0][0x880] ;  /* 0x00011000ff2687ac */ /* 0x000e640008000800 */
.L_x_105:
[----:B------:R-:W-:Y:S05]  /*58c0*/  @!P3 BRA `(.L_x_106) ;  /* 0x000000000020b947 */ /* 0x000fea0003800000 */
[----:B--2---:R-:W-:Y:S04]  /*58d0*/  ISETP.NE.U32.AND P0, PT, R116, RZ, PT ;  /* 0x000000ff7400720c */ /* 0x004fe80003f05070 */
[----:B------:R-:W-:Y:S11]  /*58e0*/  ISETP.NE.AND.EX P0, PT, R117, RZ, PT, P0 ;  /* 0x000000ff7500720c */ /* 0x000ff60003f05300 */
[----:B------:R-:W-:Y:S02]  /*58f0*/  @!UPT UIADD3 URZ, UPT, UPT, URZ, URZ, URZ ;  /* 0x000000fffffff290 */ /* 0x000fe4000fffe0ff */
[----:B------:R-:W2:Y:S01]  /*5900*/  @P0 LDC.64 R4, c[0x0][0x8a8] ;  /* 0x00022a00ff040b82 */ /* 0x000ea20000000a00 */
[----:B------:R-:W-:Y:S04]  /*5910*/  @P0 IMAD R0, R118, UR36, RZ ;  /* 0x0000002476000c24 */ /* 0x000fe8000f8e02ff */
[----:B--2---:R-:W-:Y:S05]  /*5920*/  @P0 IMAD.WIDE R4, R0, 0x4, R4 ;  /* 0x0000000400040825 */ /* 0x004fea00078e0204 */
[----:B-----5:R3:W5:Y:S02]  /*5930*/  @P0 LDG.E R64, desc[UR44][R4.64] ;  /* 0x0000002c04400981 */ /* 0x020764000c1e1900 */
[----:B---3--:R-:W4:Y:S02]  /*5940*/  @!P0 LDC R64, c[0x0][0x8a0] ;  /* 0x00022800ff408b82 */ /* 0x008f240000000800 */
.L_x_106:
[----:B------:R-:W3:Y:S01]  /*5950*/  LDC.64 R4, c[0x0][0xb10] ;  /* 0x0002c400ff047b82 */ /* 0x000ee20000000a00 */
[----:B------:R-:W-:Y:S01]  /*5960*/  UISETP.NE.AND UP4, UPT, UR46, URZ, UPT ;  /* 0x000000ff2e00728c */ /* 0x000fe2000bf85270 */
[----:B-1----:R-:W-:Y:S01]  /*5970*/  @P2 FSETP.NEU.AND P1, PT, RZ, UR38, PT ;  /* 0x00000026ff002c0b */ /* 0x002fe2000bf2d000 */
[----:B------:R-:W-:Y:S01]  /*5980*/  UPLOP3.LUT UP0, UPT, UPT, UPT, UPT, 0x40, 0x4 ;  /* 0x000000000004789c */ /* 0x000fe20003f0e870 */
[----:B------:R-:W-:Y:S01]  /*5990*/  @P2 LOP3.LUT P0, RZ, R129, 0xff, RZ, 0xc0, !PT ;  /* 0x000000ff81ff2812 */ /* 0x000fe2000780c0ff */
[----:B------:R-:W-:Y:S03]  /*59a0*/  VIADD R142, R142, 0x1 ;  /* 0x000000018e8e7836 */ /* 0x000fe60000000000 */
[----:B------:R-:W1:Y:S01]  /*59b0*/  LDC.64 R6, c[0x0][0xb18] ;  /* 0x0002c600ff067b82 */ /* 0x000e620000000a00 */
[----:B------:R-:W-:Y:S02]  /*59c0*/  LEA R141, R67, UR39, 0x3 ;  /* 0x00000027438d7c11 */ /* 0x000fe4000f8e18ff */
[----:B------:R-:W-:Y:S02]  /*59d0*/  CS2R R78, SRZ ;  /* 0x00000000004e7805 */ /* 0x000fe4000001ff00 */
[----:B------:R-:W-:Y:S02]  /*59e0*/  SHF.L.U32 R8, R137, 0x1f, RZ ;  /* 0x0000001f89087819 */ /* 0x000fe400000006ff */
[----:B------:R-:W-:Y:S02]  /*59f0*/  CS2R R76, SRZ ;  /* 0x00000000004c7805 */ /* 0x000fe4000001ff00 */
[----:B------:R-:W-:Y:S01]  /*5a00*/  @P6 SHF.R.U32.HI R134, RZ, 0x10, R13 ;  /* 0x00000010ff866819 */ /* 0x000fe2000001160d */
[----:B------:R-:W2:Y:S01]  /*5a10*/  @UP4 LDCU.64 UR4, c[0x0][0x888] ;  /* 0x00011100ff0447ac */ /* 0x000ea20008000a00 */
[----:B------:R-:W-:Y:S02]  /*5a20*/  CS2R R74, SRZ ;  /* 0x00000000004a7805 */ /* 0x000fe4000001ff00 */
[----:B------:R-:W-:Y:S02]  /*5a30*/  CS2R R72, SRZ ;  /* 0x0000000000487805 */ /* 0x000fe4000001ff00 */
[----:B------:R-:W-:Y:S02]  /*5a40*/  CS2R R70, SRZ ;  /* 0x0000000000467805 */ /* 0x000fe4000001ff00 */
[----:B------:R-:W-:Y:S01]  /*5a50*/  CS2R R68, SRZ ;  /* 0x0000000000447805 */ /* 0x000fe2000001ff00 */
[----:B------:R-:W-:Y:S01]  /*5a60*/  @UP4 UPLOP3.LUT UP0, UPT, UPT, UPT, UP3, 0x80, 0x8 ;  /* 0x000000000008489c */ /* 0x000fe20003f0f030 */
[----:B------:R-:W-:Y:S01]  /*5a70*/  @P2 VOTEU.ANY UP1, P1 ;  /* 0x0000000000ff2886 */ /* 0x000fe20000820100 */
[----:B--2---:R-:W-:Y:S02]  /*5a80*/  @UP4 UISETP.NE.U32.AND UP2, UPT, UR4, URZ, UPT ;  /* 0x000000ff0400428c */ /* 0x004fe4000bf45070 */
[----:B------:R-:W-:Y:S02]  /*5a90*/  @UP4 USEL UR4, URZ, 0xffffffff, UP1 ;  /* 0xffffffffff044887 */ /* 0x000fe40008800000 */
[----:B------:R-:W-:Y:S01]  /*5aa0*/  @UP4 UISETP.NE.AND.EX UP2, UPT, UR5, URZ, UPT, UP2 ;  /* 0x000000ff0500428c */ /* 0x000fe2000bf45320 */
[----:B------:R-:W-:Y:S01]  /*5ab0*/  @P2 VOTEU.ANY UP1, P0 ;  /* 0x0000000000ff2886 */ /* 0x000fe20000020100 */
[----:B------:R-:W-:Y:S02]  /*5ac0*/  ISETP.NE.AND P0, PT, R61, 0x1, PT ;  /* 0x000000013d00780c */ /* 0x000fe40003f05270 */
[----:B------:R-:W-:Y:S04]  /*5ad0*/  @UP4 USEL UR5, URZ, 0xffffffff, UP2 ;  /* 0xffffffffff054887 */ /* 0x000fe80009000000 */
[----:B------:R-:W-:Y:S04]  /*5ae0*/  @UP0 USEL UR4, UR5, UR4, !UP1 ;  /* 0x0000000405040287 */ /* 0x000fe8000c800000 */
[----:B------:R-:W-:Y:S03]  /*5af0*/  @UP4 ULOP3.LUT UR4, UR4, 0x1, URZ, 0xc0, !UPT ;  /* 0x0000000104044892 */ /* 0x000fe6000f8ec0ff */
[----:B------:R-:W2:Y:S01]  /*5b00*/  @!P0 LDC R0, c[0x0][0xb20] ;  /* 0x0002c800ff008b82 */ /* 0x000ea20000000800 */
[----:B------:R-:W-:Y:S01]  /*5b10*/  UISETP.NE.U32.OR UP0, UPT, UR4, 0x1, !UP4 ;  /* 0x000000010400788c */ /* 0x000fe2000e705470 */
[----:B---3--:R-:W-:Y:S01]  /*5b20*/  @!P0 IMAD.HI.U32 R4, R65, R4, RZ ;  /* 0x0000000441048227 */ /* 0x008fe200078e00ff */
[----:B-1----:R-:W-:Y:S05]  /*5b30*/  @!P0 ISETP.NE.AND P1, PT, R6, 0x1, PT ;  /* 0x000000010600880c */ /* 0x002fea0003f25270 */
[----:B------:R-:W1:Y:S01]  /*5b40*/  @!P0 LDC R3, c[0x0][0xb0c] ;  /* 0x0002c300ff038b82 */ /* 0x000e620000000800 */
[----:B------:R-:W-:Y:S01]  /*5b50*/  @!P0 IMAD.HI.U32 R7, R63, R7, RZ ;  /* 0x000000073f078227 */ /* 0x000fe200078e00ff */
[----:B------:R-:W-:Y:S02]  /*5b60*/  PLOP3.LUT P3, PT, PT, PT, UP0, 0x80, 0x8 ;  /* 0x000000000008781c */ /* 0x000fe40003f6f008 */
[----:B------:R-:W-:Y:S11]  /*5b70*/  @!P0 SHF.R.U32.HI R4, RZ, R5, R4 ;  /* 0x00000005ff048219 */ /* 0x000ff60000011604 */
[----:B------:R-:W-:Y:S04]  /*5b80*/  @P3 SHF.L.U32 R9, R135, 0x1f, RZ ;  /* 0x0000001f87093819 */ /* 0x000fe800000006ff */
[----:B------:R-:W3:Y:S01]  /*5b90*/  @P3 SYNCS.PHASECHK.TRANS64.TRYWAIT P5, [UR39+0xb0], R9 ;  /* 0x0000b009ff0035a7 */ /* 0x000ee200080a1127 */
[----:B--2---:R-:W-:Y:S02]  /*5ba0*/  @!P0 SHF.R.U32.HI R0, RZ, R0, R7 ;  /* 0x00000000ff008219 */ /* 0x004fe40000011607 */
[----:B-1----:R-:W-:Y:S02]  /*5bb0*/  @!P0 ISETP.NE.AND P2, PT, R3, 0x1, PT ;  /* 0x000000010300880c */ /* 0x002fe40003f45270 */
[----:B------:R-:W-:Y:S02]  /*5bc0*/  @!P0 SEL R5, R63, R0, !P1 ;  /* 0x000000003f058207 */ /* 0x000fe40004800000 */
[----:B------:R-:W-:Y:S05]  /*5bd0*/  @!P0 SEL R4, R65, R4, !P2 ;  /* 0x0000000441048207 */ /* 0x000fea0005000000 */
[----:B------:R-:W-:Y:S02]  /*5be0*/  @!P0 IMAD.IADD R0, R5, 0x1, -R4 ;  /* 0x0000000105008824 */ /* 0x000fe400078e0a04 */
[----:B------:R-:W-:Y:S01]  /*5bf0*/  @!P0 IMAD.IADD R4, R4, 0x1, -R5 ;  /* 0x0000000104048824 */ /* 0x000fe200078e0a05 */
[----:B------:R1:W2:Y:S01]  /*5c00*/  SYNCS.PHASECHK.TRANS64.TRYWAIT P4, [R141+URZ+0xf0], R8 ;  /* 0x0000f0088d0075a7 */ /* 0x0002a200080811ff */
[----:B------:R-:W-:Y:S02]  /*5c10*/  @!P0 IMAD R65, R0, R3, R65 ;  /* 0x0000000300418224 */ /* 0x000fe400078e0241 */
[----:B------:R-:W-:Y:S01]  /*5c20*/  @!P0 IMAD R63, R4, R6, R63 ;  /* 0x00000006043f8224 */ /* 0x000fe200078e023f */
[----:B------:R-:W-:Y:S02]  /*5c30*/  PLOP3.LUT P0, PT, PT, PT, PT, 0x8, 0x80 ;  /* 0x000000000080781c */ /* 0x000fe40003f0e170 */
[----:B---3--:R-:W-:Y:S01]  /*5c40*/  @P3 PLOP3.LUT P0, PT, P5, PT, PT, 0x8, 0x80 ;  /* 0x000000000080381c */ /* 0x008fe20002f0e170 */
[----:B------:R-:W-:Y:S01]  /*5c50*/  @!UPT UIADD3 URZ, UPT, UPT, URZ, URZ, URZ ;  /* 0x000000fffffff290 */ /* 0x000fe2000fffe0ff */
[----:B-1----:R-:W-:Y:S11]  /*5c60*/  BRA.U !UP0, `(.L_x_107) ;  /* 0x0000000108947547 */ /* 0x002ff6000b800000 */
[----:B------:R-:W-:Y:S02]  /*5c70*/  FSETP.NEU.AND P2, PT, RZ, UR38, PT ;  /* 0x00000026ff007c0b */ /* 0x000fe4000bf4d000 */
[----:B------:R-:W-:Y:S01]  /*5c80*/  LOP3.LUT P1, RZ, R129, 0xff, RZ, 0xc0, !PT ;  /* 0x000000ff81ff7812 */ /* 0x000fe2000782c0ff */
[----:B------:R-:W-:Y:S01]  /*5c90*/  @!UPT UIADD3 URZ, UPT, UPT, URZ, URZ, URZ ;  /* 0x000000fffffff290 */ /* 0x000fe2000fffe0ff */
[----:B------:R-:W-:Y:S11]  /*5ca0*/  @!P0 BRA `(.L_x_108) ;  /* 0x00000000000c8947 */ /* 0x000ff60003800000 */
[----:B------:R-:W-:Y:S04]  /*5cb0*/  SHF.L.U32 R3, R135, 0x1f, RZ ;  /* 0x0000001f87037819 */ /* 0x000fe800000006ff */
[----:B------:R-:W1:Y:S02]  /*5cc0*/  SYNCS.PHASECHK.TRANS64.TRYWAIT P0, [UR39+0xb0], R3 ;  /* 0x0000b003ff0075a7 */ /* 0x000e640008001127 */
[----:B-1----:R-:W-:Y:S05]  /*5cd0*/  @!P0 BRA `(.L_x_109) ;  /* 0x0000002000648947 */ /* 0x002fea0003800000 */
.L_x_108:
[----:B------:R-:W-:Y:S01]  /*5ce0*/  UISETP.NE.U32.AND UP0, UPT, UR40, URZ, UPT ;  /* 0x000000ff2800728c */ /* 0x000fe2000bf05070 */
[----:B------:R-:W-:Y:S02]  /*5cf0*/  CS2R R70, SRZ ;  /* 0x0000000000467805 */ /* 0x000fe4000001ff00 */
[----:B------:R-:W-:Y:S02]  /*5d00*/  CS2R R68, SRZ ;  /* 0x0000000000447805 */ /* 0x000fe4000001ff00 */
[----:B------:R-:W-:Y:S01]  /*5d10*/  CS2R R74, SRZ ;  /* 0x00000000004a7805 */ /* 0x000fe2000001ff00 */
[----:B------:R-:W-:Y:S01]  /*5d20*/  UISETP.NE.AND.EX UP0, UPT, UR41, URZ, UPT, UP0 ;  /* 0x000000ff2900728c */ /* 0x000fe2000bf05300 */
[----:B------:R-:W-:Y:S02]  /*5d30*/  CS2R R72, SRZ ;  /* 0x0000000000487805 */ /* 0x000fe4000001ff00 */
[----:B------:R-:W-:Y:S02]  /*5d40*/  CS2R R78, SRZ ;  /* 0x00000000004e7805 */ /* 0x000fe4000001ff00 */
[----:B------:R-:W-:Y:S01]  /*5d50*/  CS2R R76, SRZ ;  /* 0x00000000004c7805 */ /* 0x000fe2000001ff00 */
[----:B------:R-:W-:Y:S01]  /*5d60*/  USEL UR5, URZ, 0xffffffff, UP0 ;  /* 0xffffffffff057887 */ /* 0x000fe20008000000 */
[----:B------:R-:W-:Y:S01]  /*5d70*/  LOP3.LUT R135, R135, 0x1, RZ, 0x3c, !PT ;  /* 0x0000000187877812 */ /* 0x000fe200078e3cff */
[----:B------:R-:W-:Y:S01]  /*5d80*/  VOTEU.ANY UP1, P2 ;  /* 0x0000000000ff7886 */ /* 0x000fe20001020100 */
[----:B------:R-:W-:Y:S01]  /*5d90*/  USEL UR4, URZ, 0xffffffff, UP1 ;  /* 0xffffffffff047887 */ /* 0x000fe20008800000 */
[----:B------:R-:W-:Y:S03]  /*5da0*/  VOTEU.ANY UP0, P1 ;  /* 0x0000000000ff7886 */ /* 0x000fe60000800100 */
[----:B------:R-:W-:Y:S04]  /*5db0*/  @UP3 USEL UR4, UR5, UR4, !UP0 ;  /* 0x0000000405043287 */ /* 0x000fe8000c000000 */
[----:B------:R-:W-:Y:S04]  /*5dc0*/  ULOP3.LUT UR4, UR4, 0x1, URZ, 0xc0, !UPT ;  /* 0x0000000104047892 */ /* 0x000fe8000f8ec0ff */
[----:B------:R-:W-:Y:S02]  /*5dd0*/  UISETP.NE.U32.AND UP0, UPT, UR4, 0x1, UPT ;  /* 0x000000010400788c */ /* 0x000fe4000bf05070 */
[----:B------:R-:W-:Y:S04]  /*5de0*/  UIADD3 UR4, UPT, UPT, UR39, 0xb8, URZ ;  /* 0x000000b827047890 */ /* 0x000fe8000fffe0ff */
[----:B------:R-:W-:Y:S01]  /*5df0*/  PLOP3.LUT P0, PT, PT, PT, UP0, 0x80, 0x8 ;  /* 0x000000000008781c */ /* 0x000fe20003f0f008 */
[----:B------:R-:W-:Y:S11]  /*5e00*/  UPRMT UR4, UR37, 0x654, UR4 ;  /* 0x0000065425047896 */ /* 0x000ff60008000004 */
[----:B------:R-:W-:Y:S01]  /*5e10*/  @!UPT UIADD3 URZ, UPT, UPT, URZ, URZ, URZ ;  /* 0x000000fffffff290 */ /* 0x000fe2000fffe0ff */
[----:B------:R3:W1:Y:S04]  /*5e20*/  @P0 LDS.128 R68, [R138+0x200] ;  /* 0x000200008a440984 */ /* 0x0006680000000c00 */
[----:B------:R3:W1:Y:S04]  /*5e30*/  @P0 LDS.128 R72, [R138+0xa00] ;  /* 0x000a00008a480984 */ /* 0x0006680000000c00 */
[----:B------:R3:W1:Y:S01]  /*5e40*/  @P0 LDS.128 R76, [R138+0x1200] ;  /* 0x001200008a4c0984 */ /* 0x0006620000000c00 */
[----:B------:R-:W-:Y:S01]  /*5e50*/  @!PT LDS RZ, [RZ] ;  /* 0x00000000fffff984 */ /* 0x000fe20000000800 */
[----:B------:R-:W-:Y:S01]  /*5e60*/  @!PT LDS RZ, [RZ] ;  /* 0x00000000fffff984 */ /* 0x000fe20000000800 */
[----:B------:R-:W-:Y:S01]  /*5e70*/  @!PT LDS RZ, [RZ] ;  /* 0x00000000fffff984 */ /* 0x000fe20000000800 */
[----:B------:R-:W-:Y:S01]  /*5e80*/  @!PT LDS RZ, [RZ] ;  /* 0x00000000fffff984 */ /* 0x000fe20000000800 */
[----:B------:R4:W-:Y:S06]  /*5e90*/  MEMBAR.ALL.CTA ;  /* 0x0000000000007992 */ /* 0x0009ec0000008000 */
[----:B----4-:R-:W4:Y:S02]  /*5ea0*/  FENCE.VIEW.ASYNC.S ;  /* 0x00000000000073c6 */ /* 0x010f240000000000 */
[----:B----4-:R-:W-:Y:S01]  /*5eb0*/  SYNCS.ARRIVE.TRANS64.RED.A1T0 RZ, [UR4], RZ ;  /* 0x000000ffffff79a7 */ /* 0x010fe20008100404 */
.L_x_107:
[----:B------:R-:W-:Y:S05]  /*5ec0*/  IMAD R66, R67, 0x30, R2 ;  /* 0x0000003043427824 */ /* 0x000fea00078e0202 */
[----:B-1----:R-:W-:Y:S04]  /*5ed0*/  SHF.R.U32.HI R0, RZ, 0x15, R66 ;  /* 0x00000015ff007819 */ /* 0x002fe80000011642 */
[----:B------:R-:W-:Y:S01]  /*5ee0*/  LOP3.LUT P0, RZ, R0, 0x3, R133, 0x48, !PT ;  /* 0x0000000300ff7812 */ /* 0x000fe20007804885 */
[----:B------:R-:W-:Y:S01]  /*5ef0*/  @!UPT UIADD3 URZ, UPT, UPT, URZ, URZ, URZ ;  /* 0x000000fffffff290 */ /* 0x000fe2000fffe0ff */
[----:B--2---:R-:W-:Y:S11]  /*5f00*/  @P4 BRA `(.L_x_110) ;  /* 0x0000000000084947 */ /* 0x004ff60003800000 */
[----:B------:R-:W1:Y:S02]  /*5f10*/  SYNCS.PHASECHK.TRANS64.TRYWAIT P1, [R141+URZ+0xf0], R8 ;  /* 0x0000f0088d0075a7 */ /* 0x000e6400080211ff */
[----:B-1----:R-:W-:Y:S05]  /*5f20*/  @!P1 BRA `(.L_x_111) ;  /* 0x0000001c00e89947 */ /* 0x002fea0003800000 */
.L_x_110:
[----:B------:R-:W-:Y:S05]  /*5f30*/  @!P0 BRA `(.L_x_112) ;  /* 0x0000000000408947 */ /* 0x000fea0003800000 */
[----:B------:R-:W2:Y:S01]  /*5f40*/  LDCU.64 UR8, c[0x4][0x68] ;  /* 0x01000d00ff0877ac */ /* 0x000ea20008000a00 */
[----:B------:R-:W-:Y:S01]  /*5f50*/  MOV R15, 0x0 ;  /* 0x00000000000f7802 */ /* 0x000fe20000000f00 */
[----:B------:R-:W-:Y:S02]  /*5f60*/  HFMA2 R12, -RZ, RZ, 0, 5.9604644775390625e-08 ;  /* 0x00000001ff0c7431 */ /* 0x000fe400000001ff */
[----:B-1----:R-:W-:Y:S02]  /*5f70*/  IMAD.MOV.U32 R8, RZ, RZ, 0x192 ;  /* 0x00000192ff087424 */ /* 0x002fe400078e00ff */
[----:B------:R-:W-:Y:S01]  /*5f80*/  IMAD.MOV.U32 R13, RZ, RZ, RZ ;  /* 0x000000ffff0d7224 */ /* 0x000fe200078e00ff */
[----:B------:R-:W1:Y:S01]  /*5f90*/  LDCU.64 UR6, c[0x4][0x70] ;  /* 0x01000e00ff0677ac */ /* 0x000e620008000a00 */
[----:B------:R-:W3:Y:S01]  /*5fa0*/  LDC.64 R14, c[0x4][R15] ;  /* 0x010000000f0e7b82 */ /* 0x000ee20000000a00 */
[----:B------:R-:W4:Y:S01]  /*5fb0*/  LDCU.64 UR4, c[0x4][0x8] ;  /* 0x01000100ff0477ac */ /* 0x000f220008000a00 */
[----:B--2---:R-:W-:Y:S01]  /*5fc0*/  MOV R5, UR9 ;  /* 0x0000000900057c02 */ /* 0x004fe20008000f00 */
[----:B------:R-:W-:Y:S01]  /*5fd0*/  IMAD.U32 R4, RZ, RZ, UR8 ;  /* 0x00000008ff047e24 */ /* 0x000fe2000f8e00ff */
[----:B-1----:R-:W-:Y:S01]  /*5fe0*/  MOV R7, UR7 ;  /* 0x0000000700077c02 */ /* 0x002fe20008000f00 */
[----:B------:R-:W-:Y:S01]  /*5ff0*/  IMAD.U32 R6, RZ, RZ, UR6 ;  /* 0x00000006ff067e24 */ /* 0x000fe2000f8e00ff */
[----:B----4-:R-:W-:Y:S01]  /*6000*/  MOV R11, UR5 ;  /* 0x00000005000b7c02 */ /* 0x010fe20008000f00 */
[----:B------:R-:W-:Y:S02]  /*6010*/  IMAD.U32 R10, RZ, RZ, UR4 ;  /* 0x00000004ff0a7e24 */ /* 0x000fe4000f8e00ff */
[----:B------:R-:W-:Y:S07]  /*6020*/  LEPC R20, `(.L_x_112) ;  /* 0x000000001014794e */ /* 0x000fee0000000000 */
[----:B---3-5:R-:W-:Y:S05]  /*6030*/  CALL.ABS.NOINC R14 ;  /* 0x000000000e007343 */ /* 0x028fea0003c00000 */
.L_x_112:
[----:B------:R-:W-:Y:S05]  /*6040*/  WARPSYNC.ALL ;  /* 0x0000000000007948 */ /* 0x000fea0003800000 */
[C---:B------:R-:W-:Y:S01]  /*6050*/  R2UR UR4, R66.reuse ;  /* 0x00000000420472ca */ /* 0x040fe200000e0000 */
[----:B------:R-:W-:Y:S05]  /*6060*/  VIADD R0, R66, 0x10 ;  /* 0x0000001042007836 */ /* 0x000fea0000000000 */
[----:B------:R-:W-:Y:S04]  /*6070*/  SHF.R.U32.HI R0, RZ, 0x15, R0 ;  /* 0x00000015ff007819 */ /* 0x000fe80000011600 */
[----:B------:R-:W-:Y:S03]  /*6080*/  LOP3.LUT P0, RZ, R0, 0x3, R133, 0x48, !PT ;  /* 0x0000000300ff7812 */ /* 0x000fe60007804885 */
[----:B------:R-:W2:Y:S10]  /*6090*/  LDTM.x16 R40, tmem[UR4] ;  /* 0x00000004002879ee */ /* 0x000eb40008240000 */
[----:B--2---:R-:W-:Y:S05]  /*60a0*/  @!P0 BRA `(.L_x_113) ;  /* 0x0000000000408947 */ /* 0x004fea0003800000 */
        /* <DEDUP_REMOVED lines=16> */
.L_x_113:
[----:B------:R-:W-:Y:S05]  /*61b0*/  WARPSYNC.ALL ;  /* 0x0000000000007948 */ /* 0x000fea0003800000 */
[C---:B------:R-:W-:Y:S01]  /*61c0*/  R2UR UR4, R66.reuse ;  /* 0x00000000420472ca */ /* 0x040fe200000e0000 */
[----:B------:R-:W-:Y:S05]  /*61d0*/  VIADD R0, R66, 0x20 ;  /* 0x0000002042007836 */ /* 0x000fea0000000000 */
[----:B------:R-:W-:Y:S04]  /*61e0*/  SHF.R.U32.HI R0, RZ, 0x15, R0 ;  /* 0x00000015ff007819 */ /* 0x000fe80000011600 */
[----:B------:R-:W-:Y:S03]  /*61f0*/  LOP3.LUT P0, RZ, R0, 0x3, R133, 0x48, !PT ;  /* 0x0000000300ff7812 */ /* 0x000fe60007804885 */
[----:B------:R-:W2:Y:S10]  /*6200*/  LDTM.x16 R24, tmem[UR4+0x10] ;  /* 0x00001004001879ee */ /* 0x000eb40008240000 */
        /* <DEDUP_REMOVED lines=17> */
.L_x_114:
[----:B------:R-:W-:Y:S01]  /*6320*/  ISETP.NE.AND P0, PT, R139, RZ, PT ;  /* 0x000000ff8b00720c */ /* 0x000fe20003f05270 */
[----:B------:R-:W-:Y:S05]  /*6330*/  WARPSYNC.ALL ;  /* 0x0000000000007948 */ /* 0x000fea0003800000 */
[----:B------:R-:W-:Y:S01]  /*6340*/  R2UR UR4, R66 ;  /* 0x00000000420472ca */ /* 0x000fe200000e0000 */
[C---:B----45:R-:W-:Y:S01]  /*6350*/  FMUL R40, R64.reuse, R40 ;  /* 0x0000002840287220 */ /* 0x070fe20000400000 */
[-C--:B------:R-:W-:Y:S01]  /*6360*/  F2FP.F16.E4M3.UNPACK_B R91, R68.reuse ;  /* 0x00000044ff5b723e */ /* 0x080fe200020006ff */
[C---:B------:R-:W-:Y:S01]  /*6370*/  FMUL R41, R64.reuse, R41 ;  /* 0x0000002940297220 */ /* 0x040fe20000400000 */
[----:B------:R-:W-:Y:S01]  /*6380*/  F2FP.F16.E4M3.UNPACK_B R89, R68.H1 ;  /* 0x00000044ff59723e */ /* 0x000fe200030006ff */
[C---:B------:R-:W-:Y:S01]  /*6390*/  FMUL R44, R64.reuse, R44 ;  /* 0x0000002c402c7220 */ /* 0x040fe20000400000 */
[-C--:B------:R-:W-:Y:S01]  /*63a0*/  F2FP.F16.E4M3.UNPACK_B R87, R69.reuse ;  /* 0x00000045ff57723e */ /* 0x080fe200020006ff */
[--C-:B------:R-:W-:Y:S01]  /*63b0*/  HADD2.F32 R68, -RZ, R91.reuse.H1_H1 ;  /* 0x3000005bff447230 */ /* 0x100fe20000004100 */
[----:B------:R-:W-:Y:S01]  /*63c0*/  F2FP.F16.E4M3.UNPACK_B R85, R69.H1 ;  /* 0x00000045ff55723e */ /* 0x000fe200030006ff */
[----:B------:R-:W-:Y:S01]  /*63d0*/  HADD2.F32 R69, -RZ, R91.H0_H0 ;  /* 0x2000005bff457230 */ /* 0x000fe20000004100 */
[----:B------:R-:W-:Y:S01]  /*63e0*/  F2FP.F16.E4M3.UNPACK_B R80, R71 ;  /* 0x00000047ff50723e */ /* 0x000fe200020006ff */
[----:B------:R-:W-:Y:S01]  /*63f0*/  FMUL R45, R64, R45 ;  /* 0x0000002d402d7220 */ /* 0x000fe20000400000 */
[----:B------:R-:W-:Y:S01]  /*6400*/  F2FP.F16.E4M3.UNPACK_B R82, R71.H1 ;  /* 0x00000047ff52723e */ /* 0x000fe200030006ff */
[--C-:B------:R-:W-:Y:S01]  /*6410*/  HADD2.F32 R71, -RZ, R89.reuse.H0_H0 ;  /* 0x20000059ff477230 */ /* 0x100fe20000004100 */
[-C--:B------:R-:W-:Y:S01]  /*6420*/  F2FP.F16.E4M3.UNPACK_B R83, R70.reuse ;  /* 0x00000046ff53723e */ /* 0x080fe200020006ff */
[----:B-1----:R-:W1:Y:S01]  /*6430*/  LDTM.x16 R4, tmem[UR4+0x20] ;  /* 0x00002004000479ee */ /* 0x002e620008240000 */
[----:B------:R-:W-:Y:S01]  /*6440*/  F2FP.F16.E4M3.UNPACK_B R81, R70.H1 ;  /* 0x00000046ff51723e */ /* 0x000fe200030006ff */
[----:B------:R-:W-:Y:S01]  /*6450*/  NOP ;  /* 0x0000000000007918 */ /* 0x000fe20000000000 */
[----:B------:R-:W-:Y:S01]  /*6460*/  FFMA R40, R69, UR38, R40 ;  /* 0x0000002645287c23 */ /* 0x000fe20008000028 */
[----:B------:R-:W-:Y:S01]  /*6470*/  FFMA R41, R68, UR38, R41 ;  /* 0x0000002644297c23 */ /* 0x000fe20008000029 */
[----:B------:R-:W-:Y:S01]  /*6480*/  IADD3 R141, PT, PT, R141, 0x110, RZ ;  /* 0x000001108d8d7810 */ /* 0x000fe20007ffe0ff */
[C---:B------:R-:W-:Y:S01]  /*6490*/  FMUL R48, R64.reuse, R48 ;  /* 0x0000003040307220 */ /* 0x040fe20000400000 */
[----:B------:R-:W-:Y:S02]  /*64a0*/  HADD2.F32 R70, -RZ, R89.H1_H1 ;  /* 0x30000059ff467230 */ /* 0x000fe40000004100 */
[C---:B------:R-:W-:Y:S01]  /*64b0*/  FMUL R49, R64.reuse, R49 ;  /* 0x0000003140317220 */ /* 0x040fe20000400000 */
[----:B------:R-:W-:Y:S01]  /*64c0*/  LOP3.LUT R141, R141, 0xfefffff8, RZ, 0xc0, !PT ;  /* 0xfefffff88d8d7812 */ /* 0x000fe200078ec0ff */
[C---:B------:R-:W-:Y:S01]  /*64d0*/  FMUL R52, R64.reuse, R52 ;  /* 0x0000003440347220 */ /* 0x040fe20000400000 */
[-C--:B------:R-:W-:Y:S01]  /*64e0*/  F2FP.F16.E4M3.UNPACK_B R88, R73.reuse ;  /* 0x00000049ff58723e */ /* 0x080fe200020006ff */
[C---:B------:R-:W-:Y:S01]  /*64f0*/  FMUL R42, R64.reuse, R42 ;  /* 0x0000002a402a7220 */ /* 0x040fe20000400000 */
[----:B------:R-:W-:Y:S01]  /*6500*/  F2FP.F16.E4M3.UNPACK_B R90, R73.H1 ;  /* 0x00000049ff5a723e */ /* 0x000fe200030006ff */
[--C-:B------:R-:W-:Y:S01]  /*6510*/  HADD2.F32 R73, -RZ, R87.reuse.H0_H0 ;  /* 0x20000057ff497230 */ /* 0x100fe20000004100 */
[----:B-1----:R1:W-:Y:S01]  /*6520*/  SYNCS.ARRIVE.TRANS64.RED.A1T0 RZ, [R141+URZ], RZ ;  /* 0x000000ff8dff79a7 */ /* 0x0023e200081004ff */
[----:B------:R-:W-:Y:S01]  /*6530*/  FFMA R42, R71, UR38, R42 ;  /* 0x00000026472a7c23 */ /* 0x000fe2000800002a */
[--C-:B------:R-:W-:Y:S02]  /*6540*/  HADD2.F32 R89, -RZ, R88.reuse.H0_H0 ;  /* 0x20000058ff597230 */ /* 0x100fe40000004100 */
[C---:B------:R-:W-:Y:S01]  /*6550*/  FMUL R53, R64.reuse, R53 ;  /* 0x0000003540357220 */ /* 0x040fe20000400000 */
[C---:B------:R-:W-:Y:S01]  /*6560*/  FMUL R0, R64.reuse, R24 ;  /* 0x0000001840007220 */ /* 0x040fe20000400000 */
[----:B------:R-:W-:Y:S02]  /*6570*/  HADD2.F32 R88, -RZ, R88.H1_H1 ;  /* 0x30000058ff587230 */ /* 0x000fe40000004100 */
[C---:B------:R-:W-:Y:S01]  /*6580*/  FMUL R3, R64.reuse, R25 ;  /* 0x0000001940037220 */ /* 0x040fe20000400000 */
[C---:B------:R-:W-:Y:S01]  /*6590*/  FMUL R22, R64.reuse, R28 ;  /* 0x0000001c40167220 */ /* 0x040fe20000400000 */
[--C-:B------:R-:W-:Y:S02]  /*65a0*/  HADD2.F32 R91, -RZ, R90.reuse.H0_H0 ;  /* 0x2000005aff5b7230 */ /* 0x100fe40000004100 */
[C---:B------:R-:W-:Y:S01]  /*65b0*/  FMUL R23, R64.reuse, R29 ;  /* 0x0000001d40177220 */ /* 0x040fe20000400000 */
[C---:B------:R-:W-:Y:S01]  /*65c0*/  FMUL R4, R64.reuse, R4 ;  /* 0x0000000440047220 */ /* 0x040fe20000400000 */
[----:B------:R-:W-:Y:S02]  /*65d0*/  HADD2.F32 R90, -RZ, R90.H1_H1 ;  /* 0x3000005aff5a7230 */ /* 0x000fe40000004100 */
[C---:B------:R-:W-:Y:S01]  /*65e0*/  FMUL R5, R64.reuse, R5 ;  /* 0x0000000540057220 */ /* 0x040fe20000400000 */
[C---:B------:R-:W-:Y:S01]  /*65f0*/  FMUL R8, R64.reuse, R8 ;  /* 0x0000000840087220 */ /* 0x040fe20000400000 */
[-C--:B------:R-:W-:Y:S01]  /*6600*/  F2FP.F16.E4M3.UNPACK_B R84, R72.reuse ;  /* 0x00000048ff54723e */ /* 0x080fe200020006ff */
[----:B------:R-:W-:Y:S01]  /*6610*/  FMUL R43, R64, R43 ;  /* 0x0000002b402b7220 */ /* 0x000fe20000400000 */
[----:B------:R-:W-:Y:S01]  /*6620*/  F2FP.F16.E4M3.UNPACK_B R86, R72.H1 ;  /* 0x00000048ff56723e */ /* 0x000fe200030006ff */
[----:B------:R-:W-:Y:S01]  /*6630*/  HADD2.F32 R72, -RZ, R87.H1_H1 ;  /* 0x30000057ff487230 */ /* 0x000fe20000004100 */
[-C--:B------:R-:W-:Y:S01]  /*6640*/  F2FP.F16.E4M3.UNPACK_B R96, R75.reuse ;  /* 0x0000004bff60723e */ /* 0x080fe200020006ff */
[----:B------:R-:W-:Y:S01]  /*6650*/  FFMA R43, R70, UR38, R43 ;  /* 0x00000026462b7c23 */ /* 0x000fe2000800002b */
[----:B------:R-:W-:Y:S01]  /*6660*/  F2FP.F16.E4M3.UNPACK_B R98, R75.H1 ;  /* 0x0000004bff62723e */ /* 0x000fe200030006ff */
[--C-:B------:R-:W-:Y:S01]  /*6670*/  HADD2.F32 R75, -RZ, R85.reuse.H0_H0 ;  /* 0x20000055ff4b7230 */ /* 0x100fe20000004100 */
[-C--:B------:R-:W-:Y:S01]  /*6680*/  F2FP.F16.E4M3.UNPACK_B R92, R74.reuse ;  /* 0x0000004aff5c723e */ /* 0x080fe200020006ff */
[----:B------:R-:W-:Y:S01]  /*6690*/  FFMA R44, R73, UR38, R44 ;  /* 0x00000026492c7c23 */ /* 0x000fe2000800002c */
[----:B------:R-:W-:Y:S01]  /*66a0*/  F2FP.F16.E4M3.UNPACK_B R94, R74.H1 ;  /* 0x0000004aff5e723e */ /* 0x000fe200030006ff */
[----:B------:R-:W-:Y:S01]  /*66b0*/  FFMA R45, R72, UR38, R45 ;  /* 0x00000026482d7c23 */ /* 0x000fe2000800002d */
[----:B------:R-:W-:Y:S01]  /*66c0*/  HADD2.F32 R74, -RZ, R85.H1_H1 ;  /* 0x30000055ff4a7230 */ /* 0x000fe20000004100 */
[----:B------:R-:W-:Y:S01]  /*66d0*/  F2FP.SATFINITE.E4M3.F32.PACK_AB_MERGE_C R124, R43, R42, RZ ;  /* 0x0000002a2b7c723e */ /* 0x000fe200048070ff */
[--C-:B------:R-:W-:Y:S02]  /*66e0*/  HADD2.F32 R85, -RZ, R84.reuse.H0_H0 ;  /* 0x20000054ff557230 */ /* 0x100fe40000004100 */
[C---:B------:R-:W-:Y:S01]  /*66f0*/  FMUL R9, R64.reuse, R9 ;  /* 0x0000000940097220 */ /* 0x040fe20000400000 */
[----:B------:R-:W-:Y:S01]  /*6700*/  HADD2.F32 R84, -RZ, R84.H1_H1 ;  /* 0x30000054ff547230 */ /* 0x000fe20000004100 */
[----:B------:R-:W-:Y:S01]  /*6710*/  F2FP.SATFINITE.E4M3.F32.PACK_AB_MERGE_C R124, R41, R40, R124 ;  /* 0x00000028297c723e */ /* 0x000fe2000480707c */
[--C-:B------:R-:W-:Y:S02]  /*6720*/  HADD2.F32 R93, -RZ, R92.reuse.H0_H0 ;  /* 0x2000005cff5d7230 */ /* 0x100fe40000004100 */
[C---:B------:R-:W-:Y:S01]  /*6730*/  FMUL R12, R64.reuse, R12 ;  /* 0x0000000c400c7220 */ /* 0x040fe20000400000 */
[----:B------:R-:W-:Y:S02]  /*6740*/  HADD2.F32 R92, -RZ, R92.H1_H1 ;  /* 0x3000005cff5c7230 */ /* 0x000fe40000004100 */
[C---:B------:R-:W-:Y:S01]  /*6750*/  FMUL R13, R64.reuse, R13 ;  /* 0x0000000d400d7220 */ /* 0x040fe20000400000 */
[--C-:B------:R-:W-:Y:S02]  /*6760*/  HADD2.F32 R97, -RZ, R96.reuse.H0_H0 ;  /* 0x20000060ff617230 */ /* 0x100fe40000004100 */
[C---:B------:R-:W-:Y:S01]  /*6770*/  FMUL R16, R64.reuse, R16 ;  /* 0x0000001040107220 */ /* 0x040fe20000400000 */
[----:B------:R-:W-:Y:S02]  /*6780*/  HADD2.F32 R96, -RZ, R96.H1_H1 ;  /* 0x30000060ff607230 */ /* 0x000fe40000004100 */
[C---:B------:R-:W-:Y:S01]  /*6790*/  FMUL R17, R64.reuse, R17 ;  /* 0x0000001140117220 */ /* 0x040fe20000400000 */
[-C--:B------:R-:W-:Y:S01]  /*67a0*/  F2FP.F16.E4M3.UNPACK_B R104, R77.reuse ;  /* 0x0000004dff68723e */ /* 0x080fe200020006ff */
[C---:B------:R-:W-:Y:S01]  /*67b0*/  FMUL R46, R64.reuse, R46 ;  /* 0x0000002e402e7220 */ /* 0x040fe20000400000 */
[----:B------:R-:W-:Y:S01]  /*67c0*/  F2FP.F16.E4M3.UNPACK_B R106, R77.H1 ;  /* 0x0000004dff6a723e */ /* 0x000fe200030006ff */
[--C-:B------:R-:W-:Y:S01]  /*67d0*/  HADD2.F32 R77, -RZ, R83.reuse.H0_H0 ;  /* 0x20000053ff4d7230 */ /* 0x100fe20000004100 */
[-C--:B------:R-:W-:Y:S01]  /*67e0*/  F2FP.F16.E4M3.UNPACK_B R100, R76.reuse ;  /* 0x0000004cff64723e */ /* 0x080fe200020006ff */
[----:B------:R-:W-:Y:S01]  /*67f0*/  FFMA R46, R75, UR38, R46 ;  /* 0x000000264b2e7c23 */ /* 0x000fe2000800002e */
[----:B------:R-:W-:Y:S01]  /*6800*/  HADD2.F32 R105, -RZ, R104.H0_H0 ;  /* 0x20000068ff697230 */ /* 0x000fe20000004100 */
[----:B------:R-:W-:Y:S01]  /*6810*/  F2FP.F16.E4M3.UNPACK_B R102, R76.H1 ;  /* 0x0000004cff66723e */ /* 0x000fe200030006ff */
[----:B------:R-:W-:Y:S02]  /*6820*/  HADD2.F32 R76, -RZ, R83.H1_H1 ;  /* 0x30000053ff4c7230 */ /* 0x000fe40000004100 */
[----:B------:R-:W-:Y:S01]  /*6830*/  FMUL R47, R64, R47 ;  /* 0x0000002f402f7220 */ /* 0x000fe20000400000 */
[-C--:B------:R-:W-:Y:S01]  /*6840*/  F2FP.F16.E4M3.UNPACK_B R112, R79.reuse ;  /* 0x0000004fff70723e */ /* 0x080fe200020006ff */
[--C-:B------:R-:W-:Y:S01]  /*6850*/  HADD2.F32 R101, -RZ, R100.reuse.H0_H0 ;  /* 0x20000064ff657230 */ /* 0x100fe20000004100 */
[----:B------:R-:W-:Y:S01]  /*6860*/  F2FP.F16.E4M3.UNPACK_B R114, R79.H1 ;  /* 0x0000004fff72723e */ /* 0x000fe200030006ff */
[--C-:B------:R-:W-:Y:S01]  /*6870*/  HADD2.F32 R79, -RZ, R81.reuse.H0_H0 ;  /* 0x20000051ff4f7230 */ /* 0x100fe20000004100 */
[-C--:B------:R-:W-:Y:S01]  /*6880*/  F2FP.F16.E4M3.UNPACK_B R108, R78.reuse ;  /* 0x0000004eff6c723e */ /* 0x080fe200020006ff */
[----:B------:R-:W-:Y:S01]  /*6890*/  FFMA R47, R74, UR38, R47 ;  /* 0x000000264a2f7c23 */ /* 0x000fe2000800002f */
[----:B------:R-:W-:Y:S01]  /*68a0*/  F2FP.F16.E4M3.UNPACK_B R110, R78.H1 ;  /* 0x0000004eff6e723e */ /* 0x000fe200030006ff */
[----:B------:R-:W-:Y:S01]  /*68b0*/  FFMA R48, R77, UR38, R48 ;  /* 0x000000264d307c23 */ /* 0x000fe20008000030 */
[----:B------:R-:W-:Y:S01]  /*68c0*/  FFMA R49, R76, UR38, R49 ;  /* 0x000000264c317c23 */ /* 0x000fe20008000031 */
[----:B------:R-:W-:Y:S01]  /*68d0*/  HADD2.F32 R100, -RZ, R100.H1_H1 ;  /* 0x30000064ff647230 */ /* 0x000fe20000004100 */
[----:B------:R-:W-:Y:S01]  /*68e0*/  F2FP.SATFINITE.E4M3.F32.PACK_AB_MERGE_C R125, R47, R46, RZ ;  /* 0x0000002e2f7d723e */ /* 0x000fe200048070ff */
[----:B------:R-:W-:Y:S02]  /*68f0*/  HADD2.F32 R104, -RZ, R104.H1_H1 ;  /* 0x30000068ff687230 */ /* 0x000fe40000004100 */
[C---:B------:R-:W-:Y:S01]  /*6900*/  FMUL R50, R64.reuse, R50 ;  /* 0x0000003240327220 */ /* 0x040fe20000400000 */
[----:B------:R-:W-:Y:S01]  /*6910*/  HADD2.F32 R78, -RZ, R81.H1_H1 ;  /* 0x30000051ff4e7230 */ /* 0x000fe20000004100 */
[----:B------:R-:W-:Y:S01]  /*6920*/  F2FP.SATFINITE.E4M3.F32.PACK_AB_MERGE_C R125, R45, R44, R125 ;  /* 0x0000002c2d7d723e */ /* 0x000fe2000480707d */
[--C-:B------:R-:W-:Y:S02]  /*6930*/  HADD2.F32 R81, -RZ, R80.reuse.H0_H0 ;  /* 0x20000050ff517230 */ /* 0x100fe40000004100 */
[----:B------:R-:W-:Y:S01]  /*6940*/  FFMA R50, R79, UR38, R50 ;  /* 0x000000264f327c23 */ /* 0x000fe20008000032 */
[----:B------:R-:W-:Y:S02]  /*6950*/  HADD2.F32 R80, -RZ, R80.H1_H1 ;  /* 0x30000050ff507230 */ /* 0x000fe40000004100 */
[C---:B------:R-:W-:Y:S01]  /*6960*/  FMUL R51, R64.reuse, R51 ;  /* 0x0000003340337220 */ /* 0x040fe20000400000 */
[--C-:B------:R-:W-:Y:S02]  /*6970*/  HADD2.F32 R83, -RZ, R82.reuse.H0_H0 ;  /* 0x20000052ff537230 */ /* 0x100fe40000004100 */
[----:B------:R-:W-:Y:S01]  /*6980*/  FMUL R54, R64, R54 ;  /* 0x0000003640367220 */ /* 0x000fe20000400000 */
[----:B------:R-:W-:Y:S02]  /*6990*/  HADD2.F32 R82, -RZ, R82.H1_H1 ;  /* 0x30000052ff527230 */ /* 0x000fe40000004100 */
[----:B------:R-:W-:Y:S01]  /*69a0*/  FFMA R51, R78, UR38, R51 ;  /* 0x000000264e337c23 */ /* 0x000fe20008000033 */
[----:B------:R-:W-:Y:S01]  /*69b0*/  FFMA R52, R81, UR38, R52 ;  /* 0x0000002651347c23 */ /* 0x000fe20008000034 */
[----:B------:R-:W-:Y:S01]  /*69c0*/  FFMA R53, R80, UR38, R53 ;  /* 0x0000002650357c23 */ /* 0x000fe20008000035 */
[----:B------:R-:W-:Y:S01]  /*69d0*/  FFMA R54, R83, UR38, R54 ;  /* 0x0000002653367c23 */ /* 0x000fe20008000036 */
[--C-:B------:R-:W-:Y:S01]  /*69e0*/  HADD2.F32 R109, -RZ, R108.reuse.H0_H0 ;  /* 0x2000006cff6d7230 */ /* 0x100fe20000004100 */
[----:B------:R-:W-:Y:S01]  /*69f0*/  F2FP.SATFINITE.E4M3.F32.PACK_AB_MERGE_C R126, R51, R50, RZ ;  /* 0x00000032337e723e */ /* 0x000fe200048070ff */
[----:B------:R-:W-:Y:S02]  /*6a00*/  HADD2.F32 R108, -RZ, R108.H1_H1 ;  /* 0x3000006cff6c7230 */ /* 0x000fe40000004100 */
[----:B------:R-:W-:Y:S01]  /*6a10*/  FMUL R55, R64, R55 ;  /* 0x0000003740377220 */ /* 0x000fe20000400000 */
[----:B------:R-:W-:Y:S01]  /*6a20*/  HADD2.F32 R87, -RZ, R86.H0_H0 ;  /* 0x20000056ff577230 */ /* 0x000fe20000004100 */
[----:B------:R-:W-:Y:S01]  /*6a30*/  F2FP.SATFINITE.E4M3.F32.PACK_AB_MERGE_C R126, R49, R48, R126 ;  /* 0x00000030317e723e */ /* 0x000fe2000480707e */
[--C-:B------:R-:W-:Y:S02]  /*6a40*/  HADD2.F32 R113, -RZ, R112.reuse.H0_H0 ;  /* 0x20000070ff717230 */ /* 0x100fe40000004100 */
[----:B------:R-:W-:Y:S01]  /*6a50*/  FFMA R55, R82, UR38, R55 ;  /* 0x0000002652377c23 */ /* 0x000fe20008000037 */
[----:B------:R-:W-:Y:S01]  /*6a60*/  FFMA R0, R85, UR38, R0 ;  /* 0x0000002655007c23 */ /* 0x000fe20008000000 */
[----:B------:R-:W-:Y:S01]  /*6a70*/  FFMA R3, R84, UR38, R3 ;  /* 0x0000002654037c23 */ /* 0x000fe20008000003 */
[----:B------:R-:W-:Y:S02]  /*6a80*/  HADD2.F32 R112, -RZ, R112.H1_H1 ;  /* 0x30000070ff707230 */ /* 0x000fe40000004100 */
[C---:B------:R-:W-:Y:S01]  /*6a90*/  FMUL R20, R64.reuse, R26 ;  /* 0x0000001a40147220 */ /* 0x040fe20000400000 */
[----:B------:R-:W-:Y:S01]  /*6aa0*/  HADD2.F32 R86, -RZ, R86.H1_H1 ;  /* 0x30000056ff567230 */ /* 0x000fe20000004100 */
[----:B------:R-:W-:Y:S01]  /*6ab0*/  F2FP.SATFINITE.E4M3.F32.PACK_AB_MERGE_C R127, R55, R54, RZ ;  /* 0x00000036377f723e */ /* 0x000fe200048070ff */
[C---:B------:R-:W-:Y:S01]  /*6ac0*/  FMUL R26, R64.reuse, R32 ;  /* 0x00000020401a7220 */ /* 0x040fe20000400000 */
[----:B------:R-:W-:Y:S01]  /*6ad0*/  FFMA R20, R87, UR38, R20 ;  /* 0x0000002657147c23 */ /* 0x000fe20008000014 */
[C---:B------:R-:W-:Y:S01]  /*6ae0*/  FMUL R21, R64.reuse, R27 ;  /* 0x0000001b40157220 */ /* 0x040fe20000400000 */
[----:B------:R-:W-:Y:S01]  /*6af0*/  F2FP.SATFINITE.E4M3.F32.PACK_AB_MERGE_C R127, R53, R52, R127 ;  /* 0x00000034357f723e */ /* 0x000fe2000480707f */
[C---:B------:R-:W-:Y:S01]  /*6b00*/  FMUL R27, R64.reuse, R33 ;  /* 0x00000021401b7220 */ /* 0x040fe20000400000 */
[----:B------:R-:W-:Y:S01]  /*6b10*/  FMUL R24, R64, R30 ;  /* 0x0000001e40187220 */ /* 0x000fe20000400000 */
[----:B------:R-:W-:Y:S01]  /*6b20*/  FFMA R21, R86, UR38, R21 ;  /* 0x0000002656157c23 */ /* 0x000fe20008000015 */
[----:B------:R-:W-:Y:S01]  /*6b30*/  FFMA R22, R89, UR38, R22 ;  /* 0x0000002659167c23 */ /* 0x000fe20008000016 */
[----:B------:R2:W-:Y:S01]  /*6b40*/  STS.128 [R138+0x1a00], R124 ;  /* 0x001a007c8a007388 */ /* 0x0005e20000000c00 */
[----:B------:R-:W-:Y:S01]  /*6b50*/  FFMA R23, R88, UR38, R23 ;  /* 0x0000002658177c23 */ /* 0x000fe20008000017 */
[----:B------:R-:W-:Y:S01]  /*6b60*/  FFMA R24, R91, UR38, R24 ;  /* 0x000000265b187c23 */ /* 0x000fe20008000018 */
[----:B------:R-:W-:Y:S01]  /*6b70*/  F2FP.SATFINITE.E4M3.F32.PACK_AB_MERGE_C R144, R21, R20, RZ ;  /* 0x000000141590723e */ /* 0x000fe200048070ff */
[C---:B------:R-:W-:Y:S01]  /*6b80*/  FMUL R30, R64.reuse, R36 ;  /* 0x00000024401e7220 */ /* 0x040fe20000400000 */
[C---:B------:R-:W-:Y:S01]  /*6b90*/  FMUL R25, R64.reuse, R31 ;  /* 0x0000001f40197220 */ /* 0x040fe20000400000 */
[--C-:B------:R-:W-:Y:S01]  /*6ba0*/  HADD2.F32 R95, -RZ, R94.reuse.H0_H0 ;  /* 0x2000005eff5f7230 */ /* 0x100fe20000004100 */
[----:B------:R-:W-:Y:S01]  /*6bb0*/  F2FP.SATFINITE.E4M3.F32.PACK_AB_MERGE_C R144, R3, R0, R144 ;  /* 0x000000000390723e */ /* 0x000fe20004807090 */
[----:B------:R-:W-:Y:S01]  /*6bc0*/  FMUL R31, R64, R37 ;  /* 0x00000025401f7220 */ /* 0x000fe20000400000 */
[----:B------:R-:W-:Y:S01]  /*6bd0*/  FFMA R25, R90, UR38, R25 ;  /* 0x000000265a197c23 */ /* 0x000fe20008000019 */
[----:B------:R-:W-:Y:S01]  /*6be0*/  FFMA R26, R93, UR38, R26 ;  /* 0x000000265d1a7c23 */ /* 0x000fe2000800001a */
[----:B------:R-:W-:Y:S01]  /*6bf0*/  FFMA R27, R92, UR38, R27 ;  /* 0x000000265c1b7c23 */ /* 0x000fe2000800001b */
[C---:B------:R-:W-:Y:S01]  /*6c00*/  FMUL R28, R64.reuse, R34 ;  /* 0x00000022401c7220 */ /* 0x040fe20000400000 */
[----:B------:R-:W-:Y:S01]  /*6c10*/  HADD2.F32 R94, -RZ, R94.H1_H1 ;  /* 0x3000005eff5e7230 */ /* 0x000fe20000004100 */
[----:B------:R-:W-:Y:S01]  /*6c20*/  F2FP.SATFINITE.E4M3.F32.PACK_AB_MERGE_C R145, R25, R24, RZ ;  /* 0x000000181991723e */ /* 0x000fe200048070ff */
[----:B------:R-:W-:Y:S01]  /*6c30*/  FMUL R29, R64, R35 ;  /* 0x00000023401d7220 */ /* 0x000fe20000400000 */
[--C-:B------:R-:W-:Y:S02]  /*6c40*/  HADD2.F32 R99, -RZ, R98.reuse.H0_H0 ;  /* 0x20000062ff637230 */ /* 0x100fe40000004100 */
[----:B------:R-:W-:Y:S01]  /*6c50*/  FFMA R28, R95, UR38, R28 ;  /* 0x000000265f1c7c23 */ /* 0x000fe2000800001c */
[----:B------:R-:W-:Y:S01]  /*6c60*/  F2FP.SATFINITE.E4M3.F32.PACK_AB_MERGE_C R145, R23, R22, R145 ;  /* 0x000000161791723e */ /* 0x000fe20004807091 */
[----:B------:R-:W-:Y:S01]  /*6c70*/  FFMA R29, R94, UR38, R29 ;  /* 0x000000265e1d7c23 */ /* 0x000fe2000800001d */
[----:B------:R-:W-:Y:S01]  /*6c80*/  FFMA R30, R97, UR38, R30 ;  /* 0x00000026611e7c23 */ /* 0x000fe2000800001e */
[----:B------:R-:W-:Y:S01]  /*6c90*/  FFMA R31, R96, UR38, R31 ;  /* 0x00000026601f7c23 */ /* 0x000fe2000800001f */
[C---:B------:R-:W-:Y:S01]  /*6ca0*/  FMUL R32, R64.reuse, R38 ;  /* 0x0000002640207220 */ /* 0x040fe20000400000 */
[----:B------:R-:W-:Y:S02]  /*6cb0*/  HADD2.F32 R98, -RZ, R98.H1_H1 ;  /* 0x30000062ff627230 */ /* 0x000fe40000004100 */
[C---:B------:R-:W-:Y:S01]  /*6cc0*/  FMUL R33, R64.reuse, R39 ;  /* 0x0000002740217220 */ /* 0x040fe20000400000 */
[--C-:B------:R-:W-:Y:S02]  /*6cd0*/  HADD2.F32 R103, -RZ, R102.reuse.H0_H0 ;  /* 0x20000066ff677230 */ /* 0x100fe40000004100 */
[----:B------:R-:W-:Y:S01]  /*6ce0*/  FFMA R32, R99, UR38, R32 ;  /* 0x0000002663207c23 */ /* 0x000fe20008000020 */
[----:B------:R-:W-:Y:S02]  /*6cf0*/  HADD2.F32 R102, -RZ, R102.H1_H1 ;  /* 0x30000066ff667230 */ /* 0x000fe40000004100 */
[----:B------:R-:W-:Y:S01]  /*6d00*/  FMUL R6, R64, R6 ;  /* 0x0000000640067220 */ /* 0x000fe20000400000 */
[----:B------:R-:W-:Y:S01]  /*6d10*/  FFMA R33, R98, UR38, R33 ;  /* 0x0000002662217c23 */ /* 0x000fe20008000021 */
[----:B------:R-:W-:Y:S01]  /*6d20*/  FMUL R7, R64, R7 ;  /* 0x0000000740077220 */ /* 0x000fe20000400000 */
[----:B------:R-:W-:Y:S01]  /*6d30*/  FFMA R4, R101, UR38, R4 ;  /* 0x0000002665047c23 */ /* 0x000fe20008000004 */
[----:B------:R-:W-:Y:S01]  /*6d40*/  FFMA R5, R100, UR38, R5 ;  /* 0x0000002664057c23 */ /* 0x000fe20008000005 */
        /* <DEDUP_REMOVED lines=24> */
[----:B------:R-:W-:Y:S01]  /*6ed0*/  FFMA R18, R69, UR38, R18 ;  /* 0x0000002645127c23 */ /* 0x000fe20008000012 */
[----:B------:R-:W-:Y:S01]  /*6ee0*/  FFMA R19, R68, UR38, R19 ;  /* 0x0000002644137c23 */ /* 0x000fe20008000013 */
[----:B------:R-:W-:Y:S01]  /*6ef0*/  F2FP.SATFINITE.E4M3.F32.PACK_AB_MERGE_C R146, R29, R28, RZ ;  /* 0x0000001c1d92723e */ /* 0x000fe200048070ff */
[----:B------:R-:W-:Y:S01]  /*6f00*/  BSSY.RECONVERGENT B0, `(.L_x_115) ;  /* 0x000002c000007945 */ /* 0x000fe20003800200 */
[----:B------:R-:W-:Y:S02]  /*6f10*/  F2FP.SATFINITE.E4M3.F32.PACK_AB_MERGE_C R147, R33, R32, RZ ;  /* 0x000000202193723e */ /* 0x000fe400048070ff */
[----:B------:R-:W-:Y:S02]  /*6f20*/  F2FP.SATFINITE.E4M3.F32.PACK_AB_MERGE_C R148, R7, R6, RZ ;  /* 0x000000060794723e */ /* 0x000fe400048070ff */
[----:B------:R-:W-:Y:S02]  /*6f30*/  F2FP.SATFINITE.E4M3.F32.PACK_AB_MERGE_C R149, R11, R10, RZ ;  /* 0x0000000a0b95723e */ /* 0x000fe400048070ff */
[----:B------:R-:W-:Y:S02]  /*6f40*/  F2FP.SATFINITE.E4M3.F32.PACK_AB_MERGE_C R143, R15, R14, RZ ;  /* 0x0000000e0f8f723e */ /* 0x000fe400048070ff */
[----:B------:R-:W-:Y:S02]  /*6f50*/  F2FP.SATFINITE.E4M3.F32.PACK_AB_MERGE_C R152, R19, R18, RZ ;  /* 0x000000121398723e */ /* 0x000fe400048070ff */
[----:B------:R-:W-:Y:S02]  /*6f60*/  F2FP.SATFINITE.E4M3.F32.PACK_AB_MERGE_C R146, R27, R26, R146 ;  /* 0x0000001a1b92723e */ /* 0x000fe40004807092 */
[----:B------:R-:W-:Y:S02]  /*6f70*/  F2FP.SATFINITE.E4M3.F32.PACK_AB_MERGE_C R147, R31, R30, R147 ;  /* 0x0000001e1f93723e */ /* 0x000fe40004807093 */
[----:B------:R-:W-:Y:S02]  /*6f80*/  F2FP.SATFINITE.E4M3.F32.PACK_AB_MERGE_C R148, R5, R4, R148 ;  /* 0x000000040594723e */ /* 0x000fe40004807094 */
[----:B------:R-:W-:Y:S01]  /*6f90*/  F2FP.SATFINITE.E4M3.F32.PACK_AB_MERGE_C R149, R9, R8, R149 ;  /* 0x000000080995723e */ /* 0x000fe20004807095 */
[----:B------:R2:W-:Y:S01]  /*6fa0*/  STS.128 [R138+0x2200], R144 ;  /* 0x002200908a007388 */ /* 0x0005e20000000c00 */
[----:B------:R-:W-:Y:S02]  /*6fb0*/  F2FP.SATFINITE.E4M3.F32.PACK_AB_MERGE_C R150, R13, R12, R143 ;  /* 0x0000000c0d96723e */ /* 0x000fe4000480708f */
[----:B------:R-:W-:Y:S02]  /*6fc0*/  F2FP.SATFINITE.E4M3.F32.PACK_AB_MERGE_C R151, R17, R16, R152 ;  /* 0x000000101197723e */ /* 0x000fe40004807098 */
[----:B-1----:R-:W-:Y:S03]  /*6fd0*/  IADD3 R141, PT, PT, R67, 0x1, RZ ;  /* 0x00000001438d7810 */ /* 0x002fe60007ffe0ff */
[----:B------:R2:W-:Y:S01]  /*6fe0*/  STS.128 [R138+0x2a00], R148 ;  /* 0x002a00948a007388 */ /* 0x0005e20000000c00 */
[----:B------:R-:W-:Y:S01]  /*6ff0*/  @!PT LDS RZ, [RZ] ;  /* 0x00000000fffff984 */ /* 0x000fe20000000800 */
[----:B------:R-:W-:Y:S01]  /*7000*/  @!PT LDS RZ, [RZ] ;  /* 0x00000000fffff984 */ /* 0x000fe20000000800 */
[----:B------:R-:W-:Y:S01]  /*7010*/  @!PT LDS RZ, [RZ] ;  /* 0x00000000fffff984 */ /* 0x000fe20000000800 */
[----:B------:R-:W-:Y:S01]  /*7020*/  @!PT LDS RZ, [RZ] ;  /* 0x00000000fffff984 */ /* 0x000fe20000000800 */
[----:B------:R1:W-:Y:S07]  /*7030*/  MEMBAR.ALL.CTA ;  /* 0x0000000000007992 */ /* 0x0003ee0000008000 */
[----:B-1----:R-:W1:Y:S02]  /*7040*/  FENCE.VIEW.ASYNC.S ;  /* 0x00000000000073c6 */ /* 0x002e640000000000 */
[----:B-1----:R-:W-:Y:S06]  /*7050*/  BAR.SYNC.DEFER_BLOCKING 0x1, 0x80 ;  /* 0x0042000000007b1d */ /* 0x002fec0000010000 */
[----:B------:R-:W-:Y:S05]  /*7060*/  @P0 BRA `(.L_x_116) ;  /* 0x0000000000540947 */ /* 0x000fea0003800000 */
[----:B------:R-:W-:Y:S01]  /*7070*/  R2UR UR13, R128 ;  /* 0x00000000800d72ca */ /* 0x000fe200000e0000 */
[----:B------:R-:W-:Y:S01]  /*7080*/  UIADD3 UR16, UP0, UPT, UR48, 0x680, URZ ;  /* 0x0000068030107890 */ /* 0x000fe2000ff1e0ff */
[----:B------:R-:W-:Y:S01]  /*7090*/  R2UR UR14, R123 ;  /* 0x000000007b0e72ca */ /* 0x000fe200000e0000 */
[----:B------:R-:W-:Y:S02]  /*70a0*/  UIADD3 UR12, UPT, UPT, UR39, 0x1a00, URZ ;  /* 0x00001a00270c7890 */ /* 0x000fe4000fffe0ff */
[----:B------:R-:W-:Y:S01]  /*70b0*/  UIADD3.X UR17, UPT, UPT, URZ, UR49, URZ, UP0, !UPT ;  /* 0x00000031ff117290 */ /* 0x000fe200087fe4ff */
[----:B------:R-:W-:Y:S01]  /*70c0*/  UMOV UR15, UR36 ;  /* 0x00000024000f7c82 */ /* 0x000fe20008000000 */
[----:B------:R-:W-:Y:S01]  /*70d0*/  UIADD3 UR8, UPT, UPT, UR39, 0x2200, URZ ;  /* 0x0000220027087890 */ /* 0x000fe2000fffe0ff */
[----:B------:R-:W-:Y:S01]  /*70e0*/  UMOV UR11, UR36 ;  /* 0x00000024000b7c82 */ /* 0x000fe20008000000 */
[----:B------:R-:W-:Y:S04]  /*70f0*/  UIADD3 UR4, UPT, UPT, UR39, 0x2a00, URZ ;  /* 0x00002a0027047890 */ /* 0x000fe8000fffe0ff */
[----:B------:R-:W-:Y:S02]  /*7100*/  UIMAD UR13, UR13, 0x30, URZ ;  /* 0x000000300d0d78a4 */ /* 0x000fe4000f8e02ff */
[----:B------:R-:W-:Y:S02]  /*7110*/  USHF.L.U32 UR14, UR14, 0x7, URZ ;  /* 0x000000070e0e7899 */ /* 0x000fe400080006ff */
[----:B------:R-:W-:Y:S02]  /*7120*/  UIADD3 UR9, UPT, UPT, UR13, 0x10, URZ ;  /* 0x000000100d097890 */ /* 0x000fe4000fffe0ff */
[----:B------:R-:W-:Y:S01]  /*7130*/  UIADD3 UR5, UPT, UPT, UR13, 0x20, URZ ;  /* 0x000000200d057890 */ /* 0x000fe2000fffe0ff */
[----:B------:R-:W-:Y:S02]  /*7140*/  UMOV UR7, UR36 ;  /* 0x0000002400077c82 */ /* 0x000fe40008000000 */
[----:B------:R-:W-:Y:S01]  /*7150*/  UMOV UR10, UR14 ;  /* 0x0000000e000a7c82 */ /* 0x000fe20008000000 */
[----:B------:R-:W-:Y:S01]  /*7160*/  UMOV UR6, UR14 ;  /* 0x0000000e00067c82 */ /* 0x000fe20008000000 */
[----:B------:R1:W-:Y:S02]  /*7170*/  UTMASTG.3D [UR12], [UR16] ;  /* 0x0000000c100073b5 */ /* 0x0003e40008010000 */
[----:B------:R1:W-:Y:S02]  /*7180*/  UTMASTG.3D [UR8], [UR16] ;  /* 0x00000008100073b5 */ /* 0x0003e40008010000 */
[----:B------:R1:W-:Y:S01]  /*7190*/  UTMASTG.3D [UR4], [UR16] ;  /* 0x00000004100073b5 */ /* 0x0003e20008010000 */
[----:B------:R0:W-:Y:S01]  /*71a0*/  UTMACMDFLUSH ;  /* 0x00000000000079b7 */ /* 0x0001e20000000000 */
[----:B-1----:R-:W-:Y:S04]  /*71b0*/  DEPBAR.LE SB0, 0x0 ;  /* 0x000080000000791a */ /* 0x002fe80000000000 */
.L_x_116:
[----:B------:R-:W-:Y:S05]  /*71c0*/  BSYNC.RECONVERGENT B0 ;  /* 0x0000000000007941 */ /* 0x000fea0003800200 */
.L_x_115:
[----:B------:R-:W-:Y:S01]  /*71d0*/  BAR.SYNC.DEFER_BLOCKING 0x1, 0x80 ;  /* 0x0042000000007b1d */ /* 0x000fe20000010000 */
[----:B------:R-:W-:Y:S01]  /*71e0*/  ISETP.NE.AND P2, PT, R140, RZ, PT ;  /* 0x000000ff8c00720c */ /* 0x000fe20003f45270 */
[----:B------:R-:W-:Y:S01]  /*71f0*/  IMAD.IADD R128, R63, 0x1, R115 ;  /* 0x000000013f807824 */ /* 0x000fe200078e0273 */
[----:B------:R-:W-:Y:S01]  /*7200*/  ISETP.NE.AND P0, PT, R142, 0x2, PT ;  /* 0x000000028e00780c */ /* 0x000fe20003f05270 */
[----:B------:R-:W-:Y:S01]  /*7210*/  IMAD.IADD R123, R65, 0x1, R122 ;  /* 0x00000001417b7824 */ /* 0x000fe200078e027a */
[----:B------:R-:W-:Y:S02]  /*7220*/  ISETP.NE.AND P1, PT, R141, 0x4, PT ;  /* 0x000000048d00780c */ /* 0x000fe40003f25270 */
[----:B------:R-:W-:Y:S02]  /*7230*/  SEL R3, RZ, 0x1, P0 ;  /* 0x00000001ff037807 */ /* 0x000fe40000000000 */
[----:B------:R-:W-:Y:S02]  /*7240*/  SEL R0, RZ, 0x1, P1 ;  /* 0x00000001ff007807 */ /* 0x000fe40000800000 */
[----:B------:R-:W-:Y:S02]  /*7250*/  LOP3.LUT R136, R136, R3, RZ, 0x3c, !PT ;  /* 0x0000000388887212 */ /* 0x000fe400078e3cff */
[----:B------:R-:W-:Y:S02]  /*7260*/  LOP3.LUT R137, R137, R0, RZ, 0x3c, !PT ;  /* 0x0000000089897212 */ /* 0x000fe400078e3cff */
[----:B------:R-:W-:Y:S02]  /*7270*/  @P2 R2UR UR36, R134 ;  /* 0x00000000862422ca */ /* 0x000fe400000e0000 */
[----:B------:R-:W-:Y:S02]  /*7280*/  SEL R142, R142, RZ, P0 ;  /* 0x000000ff8e8e7207 */ /* 0x000fe40000000000 */
[----:B------:R-:W-:Y:S01]  /*7290*/  SEL R67, R141, RZ, P1 ;  /* 0x000000ff8d437207 */ /* 0x000fe20000800000 */
[----:B------:R-:W-:Y:S10]  /*72a0*/  @P2 BRA `(.L_x_117) ;  /* 0xffffffe000382947 */ /* 0x000ff4000383ffff */
[----:B------:R-:W-:Y:S05]  /*72b0*/  EXIT ;  /* 0x000000000000794d */ /* 0x000fea0003800000 */
.L_x_25:
[----:B--2---:R2:W4:Y:S02]  /*72c0*/  SYNCS.PHASECHK.TRANS64.TRYWAIT P0, [R3+URZ+0x140], R2 ;  /* 0x00014002030075a7 */ /* 0x00452400080011ff */
[----:B----4-:R-:W-:Y:S05]  /*72d0*/  @!P0 NANOSLEEP.SYNCS 0x989680 ;  /* 0x009896800000895d */ /* 0x010fea0003900000 */
[----:B------:R-:W4:Y:S02]  /*72e0*/  @!P0 SYNCS.PHASECHK.TRANS64 P0, [R3+URZ+0x140], R2 ;  /* 0x00014002030085a7 */ /* 0x000f2400080010ff */
[----:B----4-:R-:W-:Y:S05]  /*72f0*/  @!P0 BRA `(.L_x_25) ;  /* 0xfffffffc00f08947 */ /* 0x010fea000383ffff */
[----:B------:R-:W-:Y:S05]  /*7300*/  BRA `(.L_x_118) ;  /* 0xffffffa400687947 */ /* 0x000fea000383ffff */
.L_x_28:
[----:B-1----:R-:W-:Y:S07]  /*7310*/  MOV R2, UR33 ;  /* 0x0000002100027c02 */ /* 0x002fee0008000f00 */
.L_x_119:
[----:B-1----:R1:W2:Y:S02]  /*7320*/  SYNCS.PHASECHK.TRANS64.TRYWAIT P0, [R2+URZ+0x58], R5 ;  /* 0x00005805020075a7 */ /* 0x0022a400080011ff */
[----:B--2---:R-:W-:Y:S05]  /*7330*/  @!P0 NANOSLEEP.SYNCS 0x989680 ;  /* 0x009896800000895d */ /* 0x004fea0003900000 */
[----:B------:R-:W2:Y:S02]  /*7340*/  @!P0 SYNCS.PHASECHK.TRANS64 P0, [R2+URZ+0x58], R5 ;  /* 0x00005805020085a7 */ /* 0x000ea400080010ff */
[----:B--2---:R-:W-:Y:S05]  /*7350*/  @!P0 BRA `(.L_x_119) ;  /* 0xfffffffc00f08947 */ /* 0x004fea000383ffff */
[----:B------:R-:W-:Y:S05]  /*7360*/  BRA `(.L_x_27) ;  /* 0xffffffa400d07947 */ /* 0x000fea000383ffff */
.L_x_35:
[----:B-1----:R-:W-:Y:S07]  /*7370*/  MOV R2, UR17 ;  /* 0x0000001100027c02 */ /* 0x002fee0008000f00 */
.L_x_120:
[----:B-1----:R1:W2:Y:S02]  /*7380*/  SYNCS.PHASECHK.TRANS64.TRYWAIT P0, [R2+URZ+0x58], R5 ;  /* 0x00005805020075a7 */ /* 0x0022a400080011ff */
[----:B--2---:R-:W-:Y:S05]  /*7390*/  @!P0 NANOSLEEP.SYNCS 0x989680 ;  /* 0x009896800000895d */ /* 0x004fea0003900000 */
[----:B------:R-:W2:Y:S02]  /*73a0*/  @!P0 SYNCS.PHASECHK.TRANS64 P0, [R2+URZ+0x58], R5 ;  /* 0x00005805020085a7 */ /* 0x000ea400080010ff */
[----:B--2---:R-:W-:Y:S05]  /*73b0*/  @!P0 BRA `(.L_x_120) ;  /* 0xfffffffc00f08947 */ /* 0x004fea000383ffff */
[----:B------:R-:W-:Y:S05]  /*73c0*/  BRA `(.L_x_34) ;  /* 0xffffffa8008c7947 */ /* 0x000fea000383ffff */
.L_x_40:
[----:B-1----:R1:W2:Y:S02]  /*73d0*/  SYNCS.PHASECHK.TRANS64.TRYWAIT P0, [R2+URZ+0xd0], R3 ;  /* 0x0000d003020075a7 */ /* 0x0022a400080011ff */
[----:B--2---:R-:W-:Y:S05]  /*73e0*/  @!P0 NANOSLEEP.SYNCS 0x989680 ;  /* 0x009896800000895d */ /* 0x004fea0003900000 */
[----:B------:R-:W2:Y:S02]  /*73f0*/  @!P0 SYNCS.PHASECHK.TRANS64 P0, [R2+URZ+0xd0], R3 ;  /* 0x0000d003020085a7 */ /* 0x000ea400080010ff */
[----:B--2---:R-:W-:Y:S05]  /*7400*/  @!P0 BRA `(.L_x_40) ;  /* 0xfffffffc00f08947 */ /* 0x004fea000383ffff */
[----:B------:R-:W-:Y:S05]  /*7410*/  BRA `(.L_x_121) ;  /* 0xffffffac00307947 */ /* 0x000fea000383ffff */
.L_x_44:
[----:B------:R-:W-:-:S07]  /*7420*/  MOV R0, UR5 ;  /* 0x0000000500007c02 */ /* 0x000fce0008000f00 */
.L_x_122:
[----:B-1----:R1:W2:Y:S02]  /*7430*/  SYNCS.PHASECHK.TRANS64.TRYWAIT P0, [R0+URZ], R3 ;  /* 0x00000003000075a7 */ /* 0x0022a400080011ff */
[----:B--2---:R-:W-:Y:S05]  /*7440*/  @!P0 NANOSLEEP.SYNCS 0x989680 ;  /* 0x009896800000895d */ /* 0x004fea0003900000 */
[----:B------:R-:W2:Y:S02]  /*7450*/  @!P0 SYNCS.PHASECHK.TRANS64 P0, [R0+URZ], R3 ;  /* 0x00000003000085a7 */ /* 0x000ea400080010ff */
[----:B--2---:R-:W-:Y:S05]  /*7460*/  @!P0 BRA `(.L_x_122) ;  /* 0xfffffffc00f08947 */ /* 0x004fea000383ffff */
[----:B------:R-:W-:Y:S05]  /*7470*/  BRA `(.L_x_123) ;  /* 0xffffffb000a07947 */ /* 0x000fea000383ffff */
.L_x_45:
[----:B------:R-:W-:-:S07]  /*7480*/  MOV R0, UR5 ;  /* 0x0000000500007c02 */ /* 0x000fce0008000f00 */
.L_x_124:
[----:B-1----:R1:W2:Y:S02]  /*7490*/  SYNCS.PHASECHK.TRANS64.TRYWAIT P0, [R0+URZ], R3 ;  /* 0x00000003000075a7 */ /* 0x0022a400080011ff */
[----:B--2---:R-:W-:Y:S05]  /*74a0*/  @!P0 NANOSLEEP.SYNCS 0x989680 ;  /* 0x009896800000895d */ /* 0x004fea0003900000 */
[----:B------:R-:W2:Y:S02]  /*74b0*/  @!P0 SYNCS.PHASECHK.TRANS64 P0, [R0+URZ], R3 ;  /* 0x00000003000085a7 */ /* 0x000ea400080010ff */
[----:B--2---:R-:W-:Y:S05]  /*74c0*/  @!P0 BRA `(.L_x_124) ;  /* 0xfffffffc00f08947 */ /* 0x004fea000383ffff */
[----:B------:R-:W-:Y:S05]  /*74d0*/  BRA `(.L_x_125) ;  /* 0xffffffb000ac7947 */ /* 0x000fea000383ffff */
.L_x_46:
[----:B------:R-:W-:-:S07]  /*74e0*/  MOV R0, UR5 ;  /* 0x0000000500007c02 */ /* 0x000fce0008000f00 */
.L_x_126:
[----:B-1----:R1:W2:Y:S02]  /*74f0*/  SYNCS.PHASECHK.TRANS64.TRYWAIT P0, [R0+URZ], R3 ;  /* 0x00000003000075a7 */ /* 0x0022a400080011ff */
[----:B--2---:R-:W-:Y:S05]  /*7500*/  @!P0 NANOSLEEP.SYNCS 0x989680 ;  /* 0x009896800000895d */ /* 0x004fea0003900000 */
[----:B------:R-:W2:Y:S02]  /*7510*/  @!P0 SYNCS.PHASECHK.TRANS64 P0, [R0+URZ], R3 ;  /* 0x00000003000085a7 */ /* 0x000ea400080010ff */
[----:B--2---:R-:W-:Y:S05]  /*7520*/  @!P0 BRA `(.L_x_126) ;  /* 0xfffffffc00f08947 */ /* 0x004fea000383ffff */
[----:B------:R-:W-:Y:S05]  /*7530*/  BRA `(.L_x_127) ;  /* 0xffffffb000b87947 */ /* 0x000fea000383ffff */
.L_x_47:
[----:B------:R-:W-:-:S07]  /*7540*/  MOV R0, UR5 ;  /* 0x0000000500007c02 */ /* 0x000fce0008000f00 */
.L_x_128:
[----:B-1----:R1:W2:Y:S02]  /*7550*/  SYNCS.PHASECHK.TRANS64.TRYWAIT P0, [R0+URZ], R3 ;  /* 0x00000003000075a7 */ /* 0x0022a400080011ff */
[----:B--2---:R-:W-:Y:S05]  /*7560*/  @!P0 NANOSLEEP.SYNCS 0x989680 ;  /* 0x009896800000895d */ /* 0x004fea0003900000 */
[----:B------:R-:W2:Y:S02]  /*7570*/  @!P0 SYNCS.PHASECHK.TRANS64 P0, [R0+URZ], R3 ;  /* 0x00000003000085a7 */ /* 0x000ea400080010ff */
[----:B--2---:R-:W-:Y:S05]  /*7580*/  @!P0 BRA `(.L_x_128) ;  /* 0xfffffffc00f08947 */ /* 0x004fea000383ffff */
[----:B------:R-:W-:Y:S05]  /*7590*/  BRA `(.L_x_129) ;  /* 0xffffffb000c47947 */ /* 0x000fea000383ffff */
.L_x_48:
[----:B------:R-:W-:-:S07]  /*75a0*/  MOV R0, UR5 ;  /* 0x0000000500007c02 */ /* 0x000fce0008000f00 */
.L_x_130:
[----:B-1----:R1:W2:Y:S02]  /*75b0*/  SYNCS.PHASECHK.TRANS64.TRYWAIT P0, [R0+URZ], R3 ;  /* 0x00000003000075a7 */ /* 0x0022a400080011ff */
[----:B--2---:R-:W-:Y:S05]  /*75c0*/  @!P0 NANOSLEEP.SYNCS 0x989680 ;  /* 0x009896800000895d */ /* 0x004fea0003900000 */
[----:B------:R-:W2:Y:S02]  /*75d0*/  @!P0 SYNCS.PHASECHK.TRANS64 P0, [R0+URZ], R3 ;  /* 0x00000003000085a7 */ /* 0x000ea400080010ff */
[----:B--2---:R-:W-:Y:S05]  /*75e0*/  @!P0 BRA `(.L_x_130) ;  /* 0xfffffffc00f08947 */ /* 0x004fea000383ffff */
[----:B------:R-:W-:Y:S05]  /*75f0*/  BRA `(.L_x_131) ;  /* 0xffffffb000d07947 */ /* 0x000fea000383ffff */
.L_x_49:
[----:B------:R-:W-:-:S07]  /*7600*/  MOV R0, UR5 ;  /* 0x0000000500007c02 */ /* 0x000fce0008000f00 */
.L_x_132:
[----:B-1----:R1:W2:Y:S02]  /*7610*/  SYNCS.PHASECHK.TRANS64.TRYWAIT P0, [R0+URZ], R3 ;  /* 0x00000003000075a7 */ /* 0x0022a400080011ff */
[----:B--2---:R-:W-:Y:S05]  /*7620*/  @!P0 NANOSLEEP.SYNCS 0x989680 ;  /* 0x009896800000895d */ /* 0x004fea0003900000 */
[----:B------:R-:W2:Y:S02]  /*7630*/  @!P0 SYNCS.PHASECHK.TRANS64 P0, [R0+URZ], R3 ;  /* 0x00000003000085a7 */ /* 0x000ea400080010ff */
[----:B--2---:R-:W-:Y:S05]  /*7640*/  @!P0 BRA `(.L_x_132) ;  /* 0xfffffffc00f08947 */ /* 0x004fea000383ffff */
[----:B------:R-:W-:Y:S05]  /*7650*/  BRA `(.L_x_133) ;  /* 0xffffffb000dc7947 */ /* 0x000fea000383ffff */
.L_x_50:
[----:B------:R-:W-:-:S07]  /*7660*/  MOV R0, UR5 ;  /* 0x0000000500007c02 */ /* 0x000fce0008000f00 */
.L_x_134:
[----:B-1----:R1:W2:Y:S02]  /*7670*/  SYNCS.PHASECHK.TRANS64.TRYWAIT P0, [R0+URZ], R3 ;  /* 0x00000003000075a7 */ /* 0x0022a400080011ff */
[----:B--2---:R-:W-:Y:S05]  /*7680*/  @!P0 NANOSLEEP.SYNCS 0x989680 ;  /* 0x009896800000895d */ /* 0x004fea0003900000 */
[----:B------:R-:W2:Y:S02]  /*7690*/  @!P0 SYNCS.PHASECHK.TRANS64 P0, [R0+URZ], R3 ;  /* 0x00000003000085a7 */ /* 0x000ea400080010ff */
[----:B--2---:R-:W-:Y:S05]  /*76a0*/  @!P0 BRA `(.L_x_134) ;  /* 0xfffffffc00f08947 */ /* 0x004fea000383ffff */
[----:B------:R-:W-:Y:S05]  /*76b0*/  BRA `(.L_x_135) ;  /* 0xffffffb000e87947 */ /* 0x000fea000383ffff */
.L_x_51:
[----:B------:R-:W-:-:S07]  /*76c0*/  MOV R0, UR5 ;  /* 0x0000000500007c02 */ /* 0x000fce0008000f00 */
.L_x_136:
[----:B-1----:R1:W2:Y:S02]  /*76d0*/  SYNCS.PHASECHK.TRANS64.TRYWAIT P0, [R0+URZ], R3 ;  /* 0x00000003000075a7 */ /* 0x0022a400080011ff */
[----:B--2---:R-:W-:Y:S05]  /*76e0*/  @!P0 NANOSLEEP.SYNCS 0x989680 ;  /* 0x009896800000895d */ /* 0x004fea0003900000 */
[----:B------:R-:W2:Y:S02]  /*76f0*/  @!P0 SYNCS.PHASECHK.TRANS64 P0, [R0+URZ], R3 ;  /* 0x00000003000085a7 */ /* 0x000ea400080010ff */
[----:B--2---:R-:W-:Y:S05]  /*7700*/  @!P0 BRA `(.L_x_136) ;  /* 0xfffffffc00f08947 */ /* 0x004fea000383ffff */
[----:B------:R-:W-:Y:S05]  /*7710*/  BRA `(.L_x_137) ;  /* 0xffffffb000f47947 */ /* 0x000fea000383ffff */
.L_x_52:
[----:B------:R-:W-:-:S07]  /*7720*/  MOV R0, UR5 ;  /* 0x0000000500007c02 */ /* 0x000fce0008000f00 */
.L_x_138:
[----:B-1----:R1:W2:Y:S02]  /*7730*/  SYNCS.PHASECHK.TRANS64.TRYWAIT P0, [R0+URZ], R3 ;  /* 0x00000003000075a7 */ /* 0x0022a400080011ff */
[----:B--2---:R-:W-:Y:S05]  /*7740*/  @!P0 NANOSLEEP.SYNCS 0x989680 ;  /* 0x009896800000895d */ /* 0x004fea0003900000 */
[----:B------:R-:W2:Y:S02]  /*7750*/  @!P0 SYNCS.PHASECHK.TRANS64 P0, [R0+URZ], R3 ;  /* 0x00000003000085a7 */ /* 0x000ea400080010ff */
[----:B--2---:R-:W-:Y:S05]  /*7760*/  @!P0 BRA `(.L_x_138) ;  /* 0xfffffffc00f08947 */ /* 0x004fea000383ffff */
[----:B------:R-:W-:Y:S05]  /*7770*/  BRA `(.L_x_139) ;  /* 0xffffffb400007947 */ /* 0x000fea000383ffff */
.L_x_53:
[----:B------:R-:W-:-:S07]  /*7780*/  MOV R0, UR5 ;  /* 0x0000000500007c02 */ /* 0x000fce0008000f00 */
.L_x_140:
[----:B-1----:R1:W2:Y:S02]  /*7790*/  SYNCS.PHASECHK.TRANS64.TRYWAIT P0, [R0+URZ], R3 ;  /* 0x00000003000075a7 */ /* 0x0022a400080011ff */
[----:B--2---:R-:W-:Y:S05]  /*77a0*/  @!P0 NANOSLEEP.SYNCS 0x989680 ;  /* 0x009896800000895d */ /* 0x004fea0003900000 */
[----:B------:R-:W2:Y:S02]  /*77b0*/  @!P0 SYNCS.PHASECHK.TRANS64 P0, [R0+URZ], R3 ;  /* 0x00000003000085a7 */ /* 0x000ea400080010ff */
[----:B--2---:R-:W-:Y:S05]  /*77c0*/  @!P0 BRA `(.L_x_140) ;  /* 0xfffffffc00f08947 */ /* 0x004fea000383ffff */
[----:B------:R-:W-:Y:S05]  /*77d0*/  BRA `(.L_x_141) ;  /* 0xffffffb4000c7947 */ /* 0x000fea000383ffff */
.L_x_56:
[----:B-1----:R1:W2:Y:S02]  /*77e0*/  SYNCS.PHASECHK.TRANS64.TRYWAIT P0, [R2+URZ+0x130], R5 ;  /* 0x00013005020075a7 */ /* 0x0022a400080011ff */
[----:B--2---:R-:W-:Y:S05]  /*77f0*/  @!P0 NANOSLEEP.SYNCS 0x989680 ;  /* 0x009896800000895d */ /* 0x004fea0003900000 */
[----:B------:R-:W2:Y:S02]  /*7800*/  @!P0 SYNCS.PHASECHK.TRANS64 P0, [R2+URZ+0x130], R5 ;  /* 0x00013005020085a7 */ /* 0x000ea400080010ff */
[----:B--2---:R-:W-:Y:S05]  /*7810*/  @!P0 BRA `(.L_x_56) ;  /* 0xfffffffc00f08947 */ /* 0x004fea000383ffff */
[----:B------:R-:W-:Y:S05]  /*7820*/  BRA `(.L_x_142) ;  /* 0xffffffb400687947 */ /* 0x000fea000383ffff */
.L_x_57:
[----:B------:R-:W-:-:S07]  /*7830*/  MOV R2, UR5 ;  /* 0x0000000500027c02 */ /* 0x000fce0008000f00 */
.L_x_143:
[----:B-1----:R1:W2:Y:S02]  /*7840*/  SYNCS.PHASECHK.TRANS64.TRYWAIT P0, [R2+URZ+0xe0], R5 ;  /* 0x0000e005020075a7 */ /* 0x0022a400080011ff */
[----:B--2---:R-:W-:Y:S05]  /*7850*/  @!P0 NANOSLEEP.SYNCS 0x989680 ;  /* 0x009896800000895d */ /* 0x004fea0003900000 */
[----:B------:R-:W2:Y:S02]  /*7860*/  @!P0 SYNCS.PHASECHK.TRANS64 P0, [R2+URZ+0xe0], R5 ;  /* 0x0000e005020085a7 */ /* 0x000ea400080010ff */
[----:B--2---:R-:W-:Y:S05]  /*7870*/  @!P0 BRA `(.L_x_143) ;  /* 0xfffffffc00f08947 */ /* 0x004fea000383ffff */
[----:B------:R-:W-:Y:S05]  /*7880*/  BRA `(.L_x_144) ;  /* 0xffffffb400787947 */ /* 0x000fea000383ffff */
.L_x_58:
[----:B-1----:R1:W2:Y:S02]  /*7890*/  SYNCS.PHASECHK.TRANS64.TRYWAIT P1, [R2+URZ+0xd0], R5 ;  /* 0x0000d005020075a7 */ /* 0x0022a400080211ff */
[----:B--2---:R-:W-:Y:S05]  /*78a0*/  @!P1 NANOSLEEP.SYNCS 0x989680 ;  /* 0x009896800000995d */ /* 0x004fea0003900000 */
[----:B------:R-:W2:Y:S02]  /*78b0*/  @!P1 SYNCS.PHASECHK.TRANS64 P1, [R2+URZ+0xd0], R5 ;  /* 0x0000d005020095a7 */ /* 0x000ea400080210ff */
[----:B--2---:R-:W-:Y:S05]  /*78c0*/  @!P1 BRA `(.L_x_58) ;  /* 0xfffffffc00f09947 */ /* 0x004fea000383ffff */
[----:B------:R-:W-:Y:S05]  /*78d0*/  BRA `(.L_x_145) ;  /* 0xffffffb400a87947 */ /* 0x000fea000383ffff */
.L_x_61:
[----:B------:R-:W-:-:S07]  /*78e0*/  MOV R0, UR5 ;  /* 0x0000000500007c02 */ /* 0x000fce0008000f00 */
.L_x_146:
[----:B-1----:R1:W2:Y:S02]  /*78f0*/  SYNCS.PHASECHK.TRANS64.TRYWAIT P0, [R0+URZ+0xe0], R3 ;  /* 0x0000e003000075a7 */ /* 0x0022a400080011ff */
[----:B--2---:R-:W-:Y:S05]  /*7900*/  @!P0 NANOSLEEP.SYNCS 0x989680 ;  /* 0x009896800000895d */ /* 0x004fea0003900000 */
[----:B------:R-:W2:Y:S02]  /*7910*/  @!P0 SYNCS.PHASECHK.TRANS64 P0, [R0+URZ+0xe0], R3 ;  /* 0x0000e003000085a7 */ /* 0x000ea400080010ff */
[----:B--2---:R-:W-:Y:S05]  /*7920*/  @!P0 BRA `(.L_x_146) ;  /* 0xfffffffc00f08947 */ /* 0x004fea000383ffff */
[----:B------:R-:W-:Y:S05]  /*7930*/  BRA `(.L_x_60) ;  /* 0xffffffb400fc7947 */ /* 0x000fea000383ffff */
.L_x_70:
[----:B-1----:R-:W-:-:S04]  /*7940*/  MOV R0, UR4 ;  /* 0x0000000400007c02 */ /* 0x002fc80008000f00 */
[----:B------:R1:W2:Y:S03]  /*7950*/  SYNCS.PHASECHK.TRANS64.TRYWAIT P0, [R0+URZ+0x8], R5 ;  /* 0x00000805000075a7 */ /* 0x0002a600080011ff */
[----:B--2---:R-:W-:Y:S05]  /*7960*/  @!P0 NANOSLEEP.SYNCS 0x989680 ;  /* 0x009896800000895d */ /* 0x004fea0003900000 */
[----:B------:R-:W2:Y:S02]  /*7970*/  @!P0 SYNCS.PHASECHK.TRANS64 P0, [R0+URZ+0x8], R5 ;  /* 0x00000805000085a7 */ /* 0x000ea400080010ff */
[----:B--2---:R-:W-:Y:S05]  /*7980*/  @!P0 BRA `(.L_x_70) ;  /* 0xfffffffc00ec8947 */ /* 0x004fea000383ffff */
[----:B------:R-:W-:Y:S05]  /*7990*/  BRA `(.L_x_69) ;  /* 0xffffffb800b07947 */ /* 0x000fea000383ffff */
.L_x_72:
[----:B------:R-:W-:Y:S01]  /*79a0*/  BSSY B0, `(.L_x_147) ;  /* 0x0000006000007945 */ /* 0x000fe20003800000 */
[----:B------:R-:W-:-:S07]  /*79b0*/  MOV R15, 0xffffffff ;  /* 0xffffffff000f7802 */ /* 0x000fce0000000f00 */
[----:B-1---5:R-:W-:Y:S05]  /*79c0*/  WARPSYNC.COLLECTIVE R15, `(.L_x_148) ;  /* 0x000000000f0c7348 */ /* 0x022fea0003c00000 */
[----:B------:R-:W-:Y:S02]  /*79d0*/  ELECT P6, UR79, PT ;  /* 0x00000000004f782f */ /* 0x000fe400038c0000 */
[----:B------:R-:W-:Y:S01]  /*79e0*/  MOV R14, UR79 ;  /* 0x0000004f000e7c02 */ /* 0x000fe20008000f00 */
[----:B-1---5:R-:W-:Y:S10]  /*79f0*/  ENDCOLLECTIVE ;  /* 0x000000000000791b */ /* 0x022ff40003800000 */
.L_x_148:
[----:B------:R-:W-:Y:S05]  /*7a00*/  BSYNC B0 ;  /* 0x0000000000007941 */ /* 0x000fea0003800000 */
.L_x_147:
[----:B------:R-:W-:Y:S05]  /*7a10*/  BRA `(.L_x_149) ;  /* 0xffffffb800e07947 */ /* 0x000fea000383ffff */
.L_x_74:
[----:B-1----:R-:W-:-:S04]  /*7a20*/  MOV R0, UR4 ;  /* 0x0000000400007c02 */ /* 0x002fc80008000f00 */
[----:B------:R1:W2:Y:S03]  /*7a30*/  SYNCS.PHASECHK.TRANS64.TRYWAIT P0, [R0+URZ+0x8], R3 ;  /* 0x00000803000075a7 */ /* 0x0002a600080011ff */
[----:B--2---:R-:W-:Y:S05]  /*7a40*/  @!P0 NANOSLEEP.SYNCS 0x989680 ;  /* 0x009896800000895d */ /* 0x004fea0003900000 */
[----:B------:R-:W2:Y:S02]  /*7a50*/  @!P0 SYNCS.PHASECHK.TRANS64 P0, [R0+URZ+0x8], R3 ;  /* 0x00000803000085a7 */ /* 0x000ea400080010ff */
[----:B--2---:R-:W-:Y:S05]  /*7a60*/  @!P0 BRA `(.L_x_74) ;  /* 0xfffffffc00ec8947 */ /* 0x004fea000383ffff */
[----:B------:R-:W-:Y:S05]  /*7a70*/  BRA `(.L_x_73) ;  /* 0xffffffb800e47947 */ /* 0x000fea000383ffff */
.L_x_75:
[----:B-1----:R1:W2:Y:S02]  /*7a80*/  SYNCS.PHASECHK.TRANS64.TRYWAIT P0, [R0+URZ+0xd0], R5 ;  /* 0x0000d005000075a7 */ /* 0x0022a400080011ff */
[----:B--2---:R-:W-:Y:S05]  /*7a90*/  @!P0 NANOSLEEP.SYNCS 0x989680 ;  /* 0x009896800000895d */ /* 0x004fea0003900000 */
[----:B------:R-:W2:Y:S02]  /*7aa0*/  @!P0 SYNCS.PHASECHK.TRANS64 P0, [R0+URZ+0xd0], R5 ;  /* 0x0000d005000085a7 */ /* 0x000ea400080010ff */
[----:B--2---:R-:W-:Y:S05]  /*7ab0*/  @!P0 BRA `(.L_x_75) ;  /* 0xfffffffc00f08947 */ /* 0x004fea000383ffff */
[----:B------:R-:W-:Y:S05]  /*7ac0*/  BRA `(.L_x_150) ;  /* 0xffffffbc00d07947 */ /* 0x000fea000383ffff */
.L_x_77:
[----:B------:R-:W-:-:S07]  /*7ad0*/  MOV R0, UR19 ;  /* 0x0000001300007c02 */ /* 0x000fce0008000f00 */
.L_x_151:
[----:B-1----:R1:W2:Y:S02]  /*7ae0*/  SYNCS.PHASECHK.TRANS64.TRYWAIT P0, [R0+URZ+0x110], R5 ;  /* 0x00011005000075a7 */ /* 0x0022a400080011ff */
[----:B--2---:R-:W-:Y:S05]  /*7af0*/  @!P0 NANOSLEEP.SYNCS 0x989680 ;  /* 0x009896800000895d */ /* 0x004fea0003900000 */
[----:B------:R-:W2:Y:S02]  /*7b00*/  @!P0 SYNCS.PHASECHK.TRANS64 P0, [R0+URZ+0x110], R5 ;  /* 0x00011005000085a7 */ /* 0x000ea400080010ff */
[----:B--2---:R-:W-:Y:S05]  /*7b10*/  @!P0 BRA `(.L_x_151) ;  /* 0xfffffffc00f08947 */ /* 0x004fea000383ffff */
[----:B------:R-:W-:Y:S05]  /*7b20*/  BRA `(.L_x_152) ;  /* 0xffffffc0001c7947 */ /* 0x000fea000383ffff */
.L_x_80:
[----:B------:R-:W-:Y:S07]  /*7b30*/  MOV R0, UR7 ;  /* 0x0000000700007c02 */ /* 0x000fee0008000f00 */
.L_x_153:
[----:B-1----:R1:W2:Y:S02]  /*7b40*/  SYNCS.PHASECHK.TRANS64.TRYWAIT P0, [R0+URZ], R5 ;  /* 0x00000005000075a7 */ /* 0x0022a400080011ff */
[----:B--2---:R-:W-:Y:S05]  /*7b50*/  @!P0 NANOSLEEP.SYNCS 0x989680 ;  /* 0x009896800000895d */ /* 0x004fea0003900000 */
[----:B------:R-:W2:Y:S02]  /*7b60*/  @!P0 SYNCS.PHASECHK.TRANS64 P0, [R0+URZ], R5 ;  /* 0x00000005000085a7 */ /* 0x000ea400080010ff */
[----:B--2---:R-:W-:Y:S05]  /*7b70*/  @!P0 BRA `(.L_x_153) ;  /* 0xfffffffc00f08947 */ /* 0x004fea000383ffff */
[----:B------:R-:W-:Y:S05]  /*7b80*/  BRA `(.L_x_79) ;  /* 0xffffffc000307947 */ /* 0x000fea000383ffff */
.L_x_84:
[----:B-1----:R-:W-:-:S07]  /*7b90*/  MOV R0, UR6 ;  /* 0x0000000600007c02 */ /* 0x002fce0008000f00 */
.L_x_154:
[----:B-1----:R1:W2:Y:S02]  /*7ba0*/  SYNCS.PHASECHK.TRANS64.TRYWAIT P0, [R0+URZ], R3 ;  /* 0x00000003000075a7 */ /* 0x0022a400080011ff */
[----:B--2---:R-:W-:Y:S05]  /*7bb0*/  @!P0 NANOSLEEP.SYNCS 0x989680 ;  /* 0x009896800000895d */ /* 0x004fea0003900000 */
[----:B------:R-:W2:Y:S02]  /*7bc0*/  @!P0 SYNCS.PHASECHK.TRANS64 P0, [R0+URZ], R3 ;  /* 0x00000003000085a7 */ /* 0x000ea400080010ff */
[----:B--2---:R-:W-:Y:S05]  /*7bd0*/  @!P0 BRA `(.L_x_154) ;  /* 0xfffffffc00f08947 */ /* 0x004fea000383ffff */
[----:B------:R-:W-:Y:S05]  /*7be0*/  BRA `(.L_x_155) ;  /* 0xffffffc400247947 */ /* 0x000fea000383ffff */
.L_x_85:
[----:B------:R-:W-:-:S07]  /*7bf0*/  MOV R0, UR6 ;  /* 0x0000000600007c02 */ /* 0x000fce0008000f00 */
.L_x_156:
[----:B-1----:R1:W2:Y:S02]  /*7c00*/  SYNCS.PHASECHK.TRANS64.TRYWAIT P0, [R0+URZ], R3 ;  /* 0x00000003000075a7 */ /* 0x0022a400080011ff */
[----:B--2---:R-:W-:Y:S05]  /*7c10*/  @!P0 NANOSLEEP.SYNCS 0x989680 ;  /* 0x009896800000895d */ /* 0x004fea0003900000 */
[----:B------:R-:W2:Y:S02]  /*7c20*/  @!P0 SYNCS.PHASECHK.TRANS64 P0, [R0+URZ], R3 ;  /* 0x00000003000085a7 */ /* 0x000ea400080010ff */
[----:B--2---:R-:W-:Y:S05]  /*7c30*/  @!P0 BRA `(.L_x_156) ;  /* 0xfffffffc00f08947 */ /* 0x004fea000383ffff */
[----:B------:R-:W-:Y:S05]  /*7c40*/  BRA `(.L_x_157) ;  /* 0xffffffc400307947 */ /* 0x000fea000383ffff */
.L_x_86:
[----:B------:R-:W-:-:S07]  /*7c50*/  MOV R0, UR6 ;  /* 0x0000000600007c02 */ /* 0x000fce0008000f00 */
.L_x_158:
[----:B-1----:R1:W2:Y:S02]  /*7c60*/  SYNCS.PHASECHK.TRANS64.TRYWAIT P0, [R0+URZ], R3 ;  /* 0x00000003000075a7 */ /* 0x0022a400080011ff */
[----:B--2---:R-:W-:Y:S05]  /*7c70*/  @!P0 NANOSLEEP.SYNCS 0x989680 ;  /* 0x009896800000895d */ /* 0x004fea0003900000 */
[----:B------:R-:W2:Y:S02]  /*7c80*/  @!P0 SYNCS.PHASECHK.TRANS64 P0, [R0+URZ], R3 ;  /* 0x00000003000085a7 */ /* 0x000ea400080010ff */
[----:B--2---:R-:W-:Y:S05]  /*7c90*/  @!P0 BRA `(.L_x_158) ;  /* 0xfffffffc00f08947 */ /* 0x004fea000383ffff */
[----:B------:R-:W-:Y:S05]  /*7ca0*/  BRA `(.L_x_159) ;  /* 0xffffffc4003c7947 */ /* 0x000fea000383ffff */
.L_x_89:
[----:B------:R-:W-:-:S07]  /*7cb0*/  MOV R0, UR11 ;  /* 0x0000000b00007c02 */ /* 0x000fce0008000f00 */
.L_x_160:
[----:B-1----:R1:W2:Y:S02]  /*7cc0*/  SYNCS.PHASECHK.TRANS64.TRYWAIT P1, [R0+URZ+0x150], R3 ;  /* 0x00015003000075a7 */ /* 0x0022a400080211ff */
[----:B--2---:R-:W-:Y:S05]  /*7cd0*/  @!P1 NANOSLEEP.SYNCS 0x989680 ;  /* 0x009896800000995d */ /* 0x004fea0003900000 */
[----:B------:R-:W2:Y:S02]  /*7ce0*/  @!P1 SYNCS.PHASECHK.TRANS64 P1, [R0+URZ+0x150], R3 ;  /* 0x00015003000095a7 */ /* 0x000ea400080210ff */
[----:B--2---:R-:W-:Y:S05]  /*7cf0*/  @!P1 BRA `(.L_x_160) ;  /* 0xfffffffc00f09947 */ /* 0x004fea000383ffff */
[----:B------:R-:W-:Y:S05]  /*7d00*/  BRA `(.L_x_161) ;  /* 0xffffffc400887947 */ /* 0x000fea000383ffff */
.L_x_94:
[----:B----4-:R4:W1:Y:S02]  /*7d10*/  SYNCS.PHASECHK.TRANS64.TRYWAIT P0, [R0+URZ+0xd0], R3 ;  /* 0x0000d003000075a7 */ /* 0x01086400080011ff */
[----:B-1----:R-:W-:Y:S05]  /*7d20*/  @!P0 NANOSLEEP.SYNCS 0x989680 ;  /* 0x009896800000895d */ /* 0x002fea0003900000 */
[----:B------:R-:W1:Y:S02]  /*7d30*/  @!P0 SYNCS.PHASECHK.TRANS64 P0, [R0+URZ+0xd0], R3 ;  /* 0x0000d003000085a7 */ /* 0x000e6400080010ff */
[----:B-1----:R-:W-:Y:S05]  /*7d40*/  @!P0 BRA `(.L_x_94) ;  /* 0xfffffffc00f08947 */ /* 0x002fea000383ffff */
[----:B------:R-:W-:Y:S05]  /*7d50*/  BRA `(.L_x_162) ;  /* 0xffffffc8008c7947 */ /* 0x000fea000383ffff */
.L_x_97:
[----:B------:R-:W-:Y:S07]  /*7d60*/  MOV R0, UR6 ;  /* 0x0000000600007c02 */ /* 0x000fee0008000f00 */
.L_x_163:
[----:B-1----:R1:W4:Y:S02]  /*7d70*/  SYNCS.PHASECHK.TRANS64.TRYWAIT P0, [R0+URZ+0xc8], R3 ;  /* 0x0000c803000075a7 */ /* 0x00232400080011ff */
[----:B----4-:R-:W-:Y:S05]  /*7d80*/  @!P0 NANOSLEEP.SYNCS 0x989680 ;  /* 0x009896800000895d */ /* 0x010fea0003900000 */
[----:B------:R-:W4:Y:S02]  /*7d90*/  @!P0 SYNCS.PHASECHK.TRANS64 P0, [R0+URZ+0xc8], R3 ;  /* 0x0000c803000085a7 */ /* 0x000f2400080010ff */
[----:B----4-:R-:W-:Y:S05]  /*7da0*/  @!P0 BRA `(.L_x_163) ;  /* 0xfffffffc00f08947 */ /* 0x010fea000383ffff */
[----:B------:R-:W-:Y:S05]  /*7db0*/  BRA `(.L_x_96) ;  /* 0xffffffcc00787947 */ /* 0x000fea000383ffff */
.L_x_100:
[----:B------:R-:W-:Y:S07]  /*7dc0*/  MOV R3, UR6 ;  /* 0x0000000600037c02 */ /* 0x000fee0008000f00 */
.L_x_164:
[----:B-1----:R1:W2:Y:S02]  /*7dd0*/  SYNCS.PHASECHK.TRANS64.TRYWAIT P2, [R3+URZ+0xb8], R26 ;  /* 0x0000b81a030075a7 */ /* 0x0022a400080411ff */
[----:B--2---:R-:W-:Y:S05]  /*7de0*/  @!P2 NANOSLEEP.SYNCS 0x989680 ;  /* 0x009896800000a95d */ /* 0x004fea0003900000 */
[----:B------:R-:W2:Y:S02]  /*7df0*/  @!P2 SYNCS.PHASECHK.TRANS64 P2, [R3+URZ+0xb8], R26 ;  /* 0x0000b81a0300a5a7 */ /* 0x000ea400080410ff */
[----:B--2---:R-:W-:Y:S05]  /*7e00*/  @!P2 BRA `(.L_x_164) ;  /* 0xfffffffc00f0a947 */ /* 0x004fea000383ffff */
[----:B------:R-:W-:Y:S05]  /*7e10*/  BRA `(.L_x_165) ;  /* 0xffffffd0000c7947 */ /* 0x000fea000383ffff */
.L_x_103:
[----:B---3--:R3:W4:Y:S02]  /*7e20*/  SYNCS.PHASECHK.TRANS64.TRYWAIT P0, [R0+URZ+0xd0], R3 ;  /* 0x0000d003000075a7 */ /* 0x00872400080011ff */
[----:B----4-:R-:W-:Y:S05]  /*7e30*/  @!P0 NANOSLEEP.SYNCS 0x989680 ;  /* 0x009896800000895d */ /* 0x010fea0003900000 */
[----:B------:R-:W4:Y:S02]  /*7e40*/  @!P0 SYNCS.PHASECHK.TRANS64 P0, [R0+URZ+0xd0], R3 ;  /* 0x0000d003000085a7 */ /* 0x000f2400080010ff */
[----:B----4-:R-:W-:Y:S05]  /*7e50*/  @!P0 BRA `(.L_x_103) ;  /* 0xfffffffc00f08947 */ /* 0x010fea000383ffff */
[----:B------:R-:W-:Y:S05]  /*7e60*/  BRA `(.L_x_166) ;  /* 0xffffffd4005c7947 */ /* 0x000fea000383ffff */
.L_x_109:
[----:B------:R-:W-:Y:S07]  /*7e70*/  MOV R0, UR39 ;  /* 0x0000002700007c02 */ /* 0x000fee0008000f00 */
.L_x_167:
[----:B-1----:R1:W3:Y:S02]  /*7e80*/  SYNCS.PHASECHK.TRANS64.TRYWAIT P0, [R0+URZ+0xb0], R3 ;  /* 0x0000b003000075a7 */ /* 0x0022e400080011ff */
[----:B---3--:R-:W-:Y:S05]  /*7e90*/  @!P0 NANOSLEEP.SYNCS 0x989680 ;  /* 0x009896800000895d */ /* 0x008fea0003900000 */
[----:B------:R-:W3:Y:S02]  /*7ea0*/  @!P0 SYNCS.PHASECHK.TRANS64 P0, [R0+URZ+0xb0], R3 ;  /* 0x0000b003000085a7 */ /* 0x000ee400080010ff */
[----:B---3--:R-:W-:Y:S05]  /*7eb0*/  @!P0 BRA `(.L_x_167) ;  /* 0xfffffffc00f08947 */ /* 0x008fea000383ffff */
[----:B------:R-:W-:Y:S05]  /*7ec0*/  BRA `(.L_x_108) ;  /* 0xffffffdc00847947 */ /* 0x000fea000383ffff */
.L_x_111:
[----:B-1----:R1:W2:Y:S02]  /*7ed0*/  SYNCS.PHASECHK.TRANS64.TRYWAIT P1, [R141+URZ+0xf0], R8 ;  /* 0x0000f0088d0075a7 */ /* 0x0022a400080211ff */
[----:B--2---:R-:W-:Y:S05]  /*7ee0*/  @!P1 NANOSLEEP.SYNCS 0x989680 ;  /* 0x009896800000995d */ /* 0x004fea0003900000 */
[----:B------:R-:W2:Y:S02]  /*7ef0*/  @!P1 SYNCS.PHASECHK.TRANS64 P1, [R141+URZ+0xf0], R8 ;  /* 0x0000f0088d0095a7 */ /* 0x000ea400080210ff */
[----:B--2---:R-:W-:Y:S05]  /*7f00*/  @!P1 BRA `(.L_x_111) ;  /* 0xfffffffc00f09947 */ /* 0x004fea000383ffff */
[----:B------:R-:W-:Y:S05]  /*7f10*/  BRA `(.L_x_110) ;  /* 0xffffffe000047947 */ /* 0x000fea000383ffff */
        .weak           $__internal_0_$__cuda_sm10x_tcgen05_guardrail_trap_col_being_dealloced_not_returned_by_alloc
        .type           $__internal_0_$__cuda_sm10x_tcgen05_guardrail_trap_col_being_dealloced_not_returned_by_alloc,@function
        .size           $__internal_0_$__cuda_sm10x_tcgen05_guardrail_trap_col_being_dealloced_not_returned_by_alloc,($__internal_1_$__cuda_sm10x_tcgen05_guardrail_trap_phase_invalid_during_alloc - $__internal_0_$__cuda_sm10x_tcgen05_guardrail_trap_col_being_dealloced_not_returned_by_alloc)
$__internal_0_$__cuda_sm10x_tcgen05_guardrail_trap_col_being_dealloced_not_returned_by_alloc:
[----:B------:R-:W-:Y:S05]  /*7f20*/  BPT.TRAP 0x1 ;  /* 0x000000040000795c */ /* 0x000fea0000300000 */
[----:B------:R-:W-:-:S04]  /*7f30*/  HFMA2 R3, -RZ, RZ, 0, 0 ;  /* 0x00000000ff037431 */ /* 0x000fc800000001ff */
[----:B------:R-:W-:Y:S05]  /*7f40*/  RET.REL.NODEC R2 `(_ZN7cutlass13device_kernelINS_4gemm6kernel13GemmUniversalIN4cute5tupleIJiiiiEEENS1_10collective13CollectiveMmaINS1_35MainloopSm100TmaUmmaWarpSpecializedILi11ELi2ELi4ENS5_IJNS4_1CILi2EEENSA_ILi1EEESC_EEEEENS5_IJNSA_ILi256EEENSA_ILi48EEENSA_ILi128EEEEEENS_12float_e4m3_tENS5_IJlSC_lEEESJ_SK_NS4_8TiledMMAINS4_8MMA_AtomIJNS4_10MMA_TraitsINS4_25SM100_MMA_F8F6F4_2x1SM_SSEJSJ_SJ_fSF_SG_NS4_17integral_constantINS4_4UMMA5MajorELSR_0EEESS_NSP_INSQ_7ScaleInELST_0EEESU_EEEEEENS4_6LayoutINS5_IJSC_SC_SC_EEENS5_IJNSA_ILi0EEESZ_SZ_EEEEENS5_IJNS4_10UnderscoreES12_S12_EEEEENS4_18SM100_TMA_2SM_LOADENS4_14ComposedLayoutINS4_7SwizzleILi3ELi4ELi3EEENS4_18smem_ptr_flag_bitsILi8EEENSX_INS5_IJNSA_ILi8EEESH_EEENS5_IJSH_SC_EEEEEEEvNS4_8identityES15_S1F_vS1G_EENS_8epilogue10collective18CollectiveEpilogueINS1I_23Sm100TmaWarpSpecializedILi1ELi1ELi48ELb0ELb0EEEJNS5_IJSH_SG_SH_EEENS5_IJNSX_ISH_SC_EENSX_ISG_SC_EEEEESJ_SK_SJ_SK_NS1I_6fusion15FusionCallbacksIS1M_NS1R_17LinearCombinationISJ_fSJ_fLNS_15FloatRoundStyleE2EEES1N_S1Q_JEEENS4_5SM1004TMEM4LOAD26SM100_TMEM_LOAD_32dp32b16xENS4_13SM90_TMA_LOADENS16_INS17_ILi0ELi4ELi3EEES1A_NSX_INS5_IJS1B_NSA_ILi16EEEEEENS5_IJS23_SC_EEEEEEENS4_39AutoVectorizingCopyWithAssumedAlignmentILi128EEENS4_14SM90_TMA_STOREES27_S29_S29_EEEvvEEEEvNT_6ParamsE) ;  /* 0xffffff80022c7950 */ /* 0x000fea0003c3ffff */
        .weak           $__internal_1_$__cuda_sm10x_tcgen05_guardrail_trap_phase_invalid_during_alloc
        .type           $__internal_1_$__cuda_sm10x_tcgen05_guardrail_trap_phase_invalid_during_alloc,@function
        .size           $__internal_1_$__cuda_sm10x_tcgen05_guardrail_trap_phase_invalid_during_alloc,($__internal_2_$__cuda_sm10x_tcgen05_guardrail_trap_unallocated_columns_being_dealloced - $__internal_1_$__cuda_sm10x_tcgen05_guardrail_trap_phase_invalid_during_alloc)
$__internal_1_$__cuda_sm10x_tcgen05_guardrail_trap_phase_invalid_during_alloc:
[----:B------:R-:W-:Y:S05]  /*7f50*/  BPT.TRAP 0x1 ;  /* 0x000000040000795c */ /* 0x000fea0000300000 */
[----:B------:R-:W-:-:S04]  /*7f60*/  MOV R3, 0x0 ;  /* 0x0000000000037802 */ /* 0x000fc80000000f00 */
[----:B------:R-:W-:Y:S05]  /*7f70*/  RET.REL.NODEC R2 `(_ZN7cutlass13device_kernelINS_4gemm6kernel13GemmUniversalIN4cute5tupleIJiiiiEEENS1_10collective13CollectiveMmaINS1_35MainloopSm100TmaUmmaWarpSpecializedILi11ELi2ELi4ENS5_IJNS4_1CILi2EEENSA_ILi1EEESC_EEEEENS5_IJNSA_ILi256EEENSA_ILi48EEENSA_ILi128EEEEEENS_12float_e4m3_tENS5_IJlSC_lEEESJ_SK_NS4_8TiledMMAINS4_8MMA_AtomIJNS4_10MMA_TraitsINS4_25SM100_MMA_F8F6F4_2x1SM_SSEJSJ_SJ_fSF_SG_NS4_17integral_constantINS4_4UMMA5MajorELSR_0EEESS_NSP_INSQ_7ScaleInELST_0EEESU_EEEEEENS4_6LayoutINS5_IJSC_SC_SC_EEENS5_IJNSA_ILi0EEESZ_SZ_EEEEENS5_IJNS4_10UnderscoreES12_S12_EEEEENS4_18SM100_TMA_2SM_LOADENS4_14ComposedLayoutINS4_7SwizzleILi3ELi4ELi3EEENS4_18smem_ptr_flag_bitsILi8EEENSX_INS5_IJNSA_ILi8EEESH_EEENS5_IJSH_SC_EEEEEEEvNS4_8identityES15_S1F_vS1G_EENS_8epilogue10collective18CollectiveEpilogueINS1I_23Sm100TmaWarpSpecializedILi1ELi1ELi48ELb0ELb0EEEJNS5_IJSH_SG_SH_EEENS5_IJNSX_ISH_SC_EENSX_ISG_SC_EEEEESJ_SK_SJ_SK_NS1I_6fusion15FusionCallbacksIS1M_NS1R_17LinearCombinationISJ_fSJ_fLNS_15FloatRoundStyleE2EEES1N_S1Q_JEEENS4_5SM1004TMEM4LOAD26SM100_TMEM_LOAD_32dp32b16xENS4_13SM90_TMA_LOADENS16_INS17_ILi0ELi4ELi3EEES1A_NSX_INS5_IJS1B_NSA_ILi16EEEEEENS5_IJS23_SC_EEEEEEENS4_39AutoVectorizingCopyWithAssumedAlignmentILi128EEENS4_14SM90_TMA_STOREES27_S29_S29_EEEvvEEEEvNT_6ParamsE) ;  /* 0xffffff8002207950 */ /* 0x000fea0003c3ffff */
        .weak           $__internal_2_$__cuda_sm10x_tcgen05_guardrail_trap_unallocated_columns_being_dealloced
        .type           $__internal_2_$__cuda_sm10x_tcgen05_guardrail_trap_unallocated_columns_being_dealloced,@function
        .size           $__internal_2_$__cuda_sm10x_tcgen05_guardrail_trap_unallocated_columns_being_dealloced,(.L_x_169 - $__internal_2_$__cuda_sm10x_tcgen05_guardrail_trap_unallocated_columns_being_dealloced)
$__internal_2_$__cuda_sm10x_tcgen05_guardrail_trap_unallocated_columns_being_dealloced:
[----:B------:R-:W-:Y:S05]  /*7f80*/  BPT.TRAP 0x1 ;  /* 0x000000040000795c */ /* 0x000fea0000300000 */
[----:B------:R-:W-:-:S04]  /*7f90*/  HFMA2 R3, -RZ, RZ, 0, 0 ;  /* 0x00000000ff037431 */ /* 0x000fc800000001ff */
[----:B------:R-:W-:Y:S05]  /*7fa0*/  RET.REL.NODEC R2 `(_ZN7cutlass13device_kernelINS_4gemm6kernel13GemmUniversalIN4cute5tupleIJiiiiEEENS1_10collective13CollectiveMmaINS1_35MainloopSm100TmaUmmaWarpSpecializedILi11ELi2ELi4ENS5_IJNS4_1CILi2EEENSA_ILi1EEESC_EEEEENS5_IJNSA_ILi256EEENSA_ILi48EEENSA_ILi128EEEEEENS_12float_e4m3_tENS5_IJlSC_lEEESJ_SK_NS4_8TiledMMAINS4_8MMA_AtomIJNS4_10MMA_TraitsINS4_25SM100_MMA_F8F6F4_2x1SM_SSEJSJ_SJ_fSF_SG_NS4_17integral_constantINS4_4UMMA5MajorELSR_0EEESS_NSP_INSQ_7ScaleInELST_0EEESU_EEEEEENS4_6LayoutINS5_IJSC_SC_SC_EEENS5_IJNSA_ILi0EEESZ_SZ_EEEEENS5_IJNS4_10UnderscoreES12_S12_EEEEENS4_18SM100_TMA_2SM_LOADENS4_14ComposedLayoutINS4_7SwizzleILi3ELi4ELi3EEENS4_18smem_ptr_flag_bitsILi8EEENSX_INS5_IJNSA_ILi8EEESH_EEENS5_IJSH_SC_EEEEEEEvNS4_8identityES15_S1F_vS1G_EENS_8epilogue10collective18CollectiveEpilogueINS1I_23Sm100TmaWarpSpecializedILi1ELi1ELi48ELb0ELb0EEEJNS5_IJSH_SG_SH_EEENS5_IJNSX_ISH_SC_EENSX_ISG_SC_EEEEESJ_SK_SJ_SK_NS1I_6fusion15FusionCallbacksIS1M_NS1R_17LinearCombinationISJ_fSJ_fLNS_15FloatRoundStyleE2EEES1N_S1Q_JEEENS4_5SM1004TMEM4LOAD26SM100_TMEM_LOAD_32dp32b16xENS4_13SM90_TMA_LOADENS16_INS17_ILi0ELi4ELi3EEES1A_NSX_INS5_IJS1B_NSA_ILi16EEEEEENS5_IJS23_SC_EEEEEEENS4_39AutoVectorizingCopyWithAssumedAlignmentILi128EEENS4_14SM90_TMA_STOREES27_S29_S29_EEEvvEEEEvNT_6ParamsE) ;  /* 0xffffff8002147950 */ /* 0x000fea0003c3ffff */
.L_x_168:
[----:B------:R-:W-:-:S00]  /*7fb0*/  BRA `(.L_x_168) ;  /* 0xfffffffc00fc7947 */ /* 0x000fc0000383ffff */
[----:B------:R-:W-:-:S00]  /*7fc0*/  NOP ;  /* 0x0000000000007918 */ /* 0x000fc00000000000 */
        /* <DEDUP_REMOVED lines=11> */
.L_x_169:


//--------------------- .nv.global.init           --------------------------
	.section	.nv.global.init,"aw",@progbits
.nv.global.init:
	.type		$str$26,@object
	.size		$str$26,($str$25 - $str$26)
$str$26:
        /*0000*/ 	.byte	0x2f, 0x74, 0x6d, 0x70, 0x2f, 0x63, 0x75, 0x74, 0x6c, 0x61, 0x73, 0x73, 0x5f, 0x73, 0x77, 0x65
        /*0010*/ 	.byte	0x65, 0x70, 0x5f, 0x73, 0x72, 0x63, 0x2f, 0x69, 0x6e, 0x63, 0x6c, 0x75, 0x64, 0x65, 0x2f, 0x63
        /*0020*/ 	.byte	0x75, 0x74, 0x65, 0x2f, 0x61, 0x74, 0x6f, 0x6d, 0x2f, 0x63, 0x6f, 0x70, 0x79, 0x5f, 0x74, 0x72
        /*0030*/ 	.byte	0x61, 0x69, 0x74, 0x73, 0x5f, 0x73, 0x6d, 0x31, 0x30, 0x30, 0x2e, 0x68, 0x70, 0x70, 0x00
	.type		$str$25,@object
	.size		$str$25,(__unnamed_1 - $str$25)
$str$25:
        /*003f*/ 	.byte	0x28, 0x28, 0x75, 0x69, 0x6e, 0x74, 0x33, 0x32, 0x5f, 0x74, 0x28, 0x74, 0x68, 0x72, 0x65, 0x61
        /*004f*/ 	.byte	0x64, 0x49, 0x64, 0x78, 0x2e, 0x78, 0x29, 0x20, 0x2f, 0x20, 0x33, 0x32, 0x29, 0x20, 0x25, 0x20
        /*005f*/ 	.byte	0x34, 0x29, 0x20, 0x3d, 0x3d, 0x20, 0x28, 0x28, 0x28, 0x74, 0x6d, 0x65, 0x6d, 0x5f, 0x61, 0x64
        /*006f*/ 	.byte	0x64, 0x72, 0x20, 0x3e, 0x3e, 0x20, 0x31, 0x36, 0x29, 0x20, 0x2f, 0x20, 0x33, 0x32, 0x29, 0x20
        /*007f*/ 	.byte	0x25, 0x20, 0x34, 0x29, 0x00
	.type		__unnamed_1,@object
	.size		__unnamed_1,(.L_1 - __unnamed_1)
__unnamed_1:
        /*0084*/ 	.byte	0x63, 0x6f, 0x6e, 0x73, 0x74, 0x65, 0x78, 0x70, 0x72, 0x20, 0x76, 0x6f, 0x69, 0x64, 0x20, 0x63
        /* <DEDUP_REMOVED lines=36> */
        /*02d4*/ 	.byte	0x3a, 0x43, 0x3c, 0x30, 0x3e, 0x3e, 0x3e, 0x3e, 0x5d, 0x00
.L_1:


//--------------------- .nv.shared._ZN7cutlass13device_kernelINS_4gemm6kernel13GemmUniversalIN4cute5tupleIJiiiiEEENS1_10collective13CollectiveMmaINS1_35MainloopSm100TmaUmmaWarpSpecializedILi11ELi2ELi4ENS5_IJNS4_1CILi2EEENSA_ILi1EEESC_EEEEENS5_IJNSA_ILi256EEENSA_ILi48EEENSA_ILi128EEEEEENS_12float_e4m3_tENS5_IJlSC_lEEESJ_SK_NS4_8TiledMMAINS4_8MMA_AtomIJNS4_10MMA_TraitsINS4_25SM100_MMA_F8F6F4_2x1SM_SSEJSJ_SJ_fSF_SG_NS4_17integral_constantINS4_4UMMA5MajorELSR_0EEESS_NSP_INSQ_7ScaleInELST_0EEESU_EEEEEENS4_6LayoutINS5_IJSC_SC_SC_EEENS5_IJNSA_ILi0EEESZ_SZ_EEEEENS5_IJNS4_10UnderscoreES12_S12_EEEEENS4_18SM100_TMA_2SM_LOADENS4_14ComposedLayoutINS4_7SwizzleILi3ELi4ELi3EEENS4_18smem_ptr_flag_bitsILi8EEENSX_INS5_IJNSA_ILi8EEESH_EEENS5_IJSH_SC_EEEEEEEvNS4_8identityES15_S1F_vS1G_EENS_8epilogue10collective18CollectiveEpilogueINS1I_23Sm100TmaWarpSpecializedILi1ELi1ELi48ELb0ELb0EEEJNS5_IJSH_SG_SH_EEENS5_IJNSX_ISH_SC_EENSX_ISG_SC_EEEEESJ_SK_SJ_SK_NS1I_6fusion15FusionCallbacksIS1M_NS1R_17LinearCombinationISJ_fSJ_fLNS_15FloatRoundStyleE2EEES1N_S1Q_JEEENS4_5SM1004TMEM4LOAD26SM100_TMEM_LOAD_32dp32b16xENS4_13SM90_TMA_LOADENS16_INS17_ILi0ELi4ELi3EEES1A_NSX_INS5_IJS1B_NSA_ILi16EEEEEENS5_IJS23_SC_EEEEEEENS4_39AutoVectorizingCopyWithAssumedAlignmentILi128EEENS4_14SM90_TMA_STOREES27_S29_S29_EEEvvEEEEvNT_6ParamsE --------------------------
	.section	.nv.shared._ZN7cutlass13device_kernelINS_4gemm6kernel13GemmUniversalIN4cute5tupleIJiiiiEEENS1_10collective13CollectiveMmaINS1_35MainloopSm100TmaUmmaWarpSpecializedILi11ELi2ELi4ENS5_IJNS4_1CILi2EEENSA_ILi1EEESC_EEEEENS5_IJNSA_ILi256EEENSA_ILi48EEENSA_ILi128EEEEEENS_12float_e4m3_tENS5_IJlSC_lEEESJ_SK_NS4_8TiledMMAINS4_8MMA_AtomIJNS4_10MMA_TraitsINS4_25SM100_MMA_F8F6F4_2x1SM_SSEJSJ_SJ_fSF_SG_NS4_17integral_constantINS4_4UMMA5MajorELSR_0EEESS_NSP_INSQ_7ScaleInELST_0EEESU_EEEEEENS4_6LayoutINS5_IJSC_SC_SC_EEENS5_IJNSA_ILi0EEESZ_SZ_EEEEENS5_IJNS4_10UnderscoreES12_S12_EEEEENS4_18SM100_TMA_2SM_LOADENS4_14ComposedLayoutINS4_7SwizzleILi3ELi4ELi3EEENS4_18smem_ptr_flag_bitsILi8EEENSX_INS5_IJNSA_ILi8EEESH_EEENS5_IJSH_SC_EEEEEEEvNS4_8identityES15_S1F_vS1G_EENS_8epilogue10collective18CollectiveEpilogueINS1I_23Sm100TmaWarpSpecializedILi1ELi1ELi48ELb0ELb0EEEJNS5_IJSH_SG_SH_EEENS5_IJNSX_ISH_SC_EENSX_ISG_SC_EEEEESJ_SK_SJ_SK_NS1I_6fusion15FusionCallbacksIS1M_NS1R_17LinearCombinationISJ_fSJ_fLNS_15FloatRoundStyleE2EEES1N_S1Q_JEEENS4_5SM1004TMEM4LOAD26SM100_TMEM_LOAD_32dp32b16xENS4_13SM90_TMA_LOADENS16_INS17_ILi0ELi4ELi3EEES1A_NSX_INS5_IJS1B_NSA_ILi16EEEEEENS5_IJS23_SC_EEEEEEENS4_39AutoVectorizingCopyWithAssumedAlignmentILi128EEENS4_14SM90_TMA_STOREES27_S29_S29_EEEvvEEEEvNT_6ParamsE,"aw",@nobits
	.sectionflags	@""
	.align	16
	.zero		1024


//--------------------- .nv.shared.reserved.0     --------------------------
	.section	.nv.shared.reserved.0,"aw",@nobits
	.weak		__nv_reservedSMEM_offset_0_alias
	.size		__nv_reservedSMEM_offset_0_alias, 0, 64
	.other		__nv_reservedSMEM_offset_0_alias,@"STO_CUDA_RESERVED_SHARED STV_DEFAULT"
__nv_reservedSMEM_offset_0_alias:
	.zero		0
.nv.shared.reserved.0:
	.zero		64
	.weak		__nv_reservedSMEM_tcgen05_partition
	.type		__nv_reservedSMEM_tcgen05_partition,@object
	.size		__nv_reservedSMEM_tcgen05_partition,(.L_0 - __nv_reservedSMEM_tcgen05_partition)
__nv_reservedSMEM_tcgen05_partition:
	.zero		32
.L_0:


//--------------------- .nv.global                --------------------------
	.section	.nv.global,"aw",@nobits
.nv.global:
	.type		_ZN40_INTERNAL_67a9ec13_4_k_cu_03ccaa35_300654cute1_E,@object
	.size		_ZN40_INTERNAL_67a9ec13_4_k_cu_03ccaa35_300654cute1_E,(_ZN40_INTERNAL_67a9ec13_4_k_cu_03ccaa35_300654cuda3std3__45__cpo6cbeginE - _ZN40_INTERNAL_67a9ec13_4_k_cu_03ccaa35_300654cute1_E)
_ZN40_INTERNAL_67a9ec13_4_k_cu_03ccaa35_300654cute1_E:
	.zero		1
	.type		_ZN40_INTERNAL_67a9ec13_4_k_cu_03ccaa35_300654cuda3std3__45__cpo6cbeginE,@object
	.size		_ZN40_INTERNAL_67a9ec13_4_k_cu_03ccaa35_300654cuda3std3__45__cpo6cbeginE,(_ZN40_INTERNAL_67a9ec13_4_k_cu_03ccaa35_300654cuda3std3__48in_placeE - _ZN40_INTERNAL_67a9ec13_4_k_cu_03ccaa35_300654cuda3std3__45__cpo6cbeginE)
_ZN40_INTERNAL_67a9ec13_4_k_cu_03ccaa35_300654cuda3std3__45__cpo6cbeginE:
	.zero		1
	.type		_ZN40_INTERNAL_67a9ec13_4_k_cu_03ccaa35_300654cuda3std3__48in_placeE,@object
	.size		_ZN40_INTERNAL_67a9ec13_4_k_cu_03ccaa35_300654cuda3std3__48in_placeE,(_ZN40_INTERNAL_67a9ec13_4_k_cu_03ccaa35_300654cuda3std6ranges3__45__cpo9iter_moveE - _ZN40_INTERNAL_67a9ec13_4_k_cu_03ccaa35_300654cuda3std3__48in_placeE)
_ZN40_INTERNAL_67a9ec13_4_k_cu_03ccaa35_300654cuda3std3__48in_placeE:
	.zero		1
	.type		_ZN40_INTERNAL_67a9ec13_4_k_cu_03ccaa35_300654cuda3std6ranges3__45__cpo9iter_moveE,@object
	.size		_ZN40_INTERNAL_67a9ec13_4_k_cu_03ccaa35_300654cuda3std6ranges3__45__cpo9iter_moveE,(_ZN40_INTERNAL_67a9ec13_4_k_cu_03ccaa35_300654cuda3std3__45__cpo5beginE - _ZN40_INTERNAL_67a9ec13_4_k_cu_03ccaa35_300654cuda3std6ranges3__45__cpo9iter_moveE)
_ZN40_INTERNAL_67a9ec13_4_k_cu_03ccaa35_300654cuda3std6ranges3__45__cpo9iter_moveE:
	.zero		1
	.type		_ZN40_INTERNAL_67a9ec13_4_k_cu_03ccaa35_300654cuda3std3__45__cpo5beginE,@object
	.size		_ZN40_INTERNAL_67a9ec13_4_k_cu_03ccaa35_300654cuda3std3__45__cpo5beginE,(_ZN40_INTERNAL_67a9ec13_4_k_cu_03ccaa35_300654cuda3std3__442_GLOBAL__N__67a9ec13_4_k_cu_03ccaa35_300656ignoreE - _ZN40_INTERNAL_67a9ec13_4_k_cu_03ccaa35_300654cuda3std3__45__cpo5beginE)
_ZN40_INTERNAL_67a9ec13_4_k_cu_03ccaa35_300654cuda3std3__45__cpo5beginE:
	.zero		1
	.type		_ZN40_INTERNAL_67a9ec13_4_k_cu_03ccaa35_300654cuda3std3__442_GLOBAL__N__67a9ec13_4_k_cu_03ccaa35_300656ignoreE,@object
	.size		_ZN40_INTERNAL_67a9ec13_4_k_cu_03ccaa35_300654cuda3std3__442_GLOBAL__N__67a9ec13_4_k_cu_03ccaa35_300656ignoreE,(_ZN40_INTERNAL_67a9ec13_4_k_cu_03ccaa35_300654cute7productE - _ZN40_INTERNAL_67a9ec13_4_k_cu_03ccaa35_300654cuda3std3__442_GLOBAL__N__67a9ec13_4_k_cu_03ccaa35_300656ignoreE)
_ZN40_INTERNAL_67a9ec13_4_k_cu_03ccaa35_300654cuda3std3__442_GLOBAL__N__67a9ec13_4_k_cu_03ccaa35_300656ignoreE:
	.zero		1
	.type		_ZN40_INTERNAL_67a9ec13_4_k_cu_03ccaa35_300654cute7productE,@object
	.size		_ZN40_INTERNAL_67a9ec13_4_k_cu_03ccaa35_300654cute7productE,(_ZN40_INTERNAL_67a9ec13_4_k_cu_03ccaa35_300654cuda3std3__45__cpo3endE - _ZN40_INTERNAL_67a9ec13_4_k_cu_03ccaa35_300654cute7productE)
_ZN40_INTERNAL_67a9ec13_4_k_cu_03ccaa35_300654cute7productE:
	.zero		1
	.type		_ZN40_INTERNAL_67a9ec13_4_k_cu_03ccaa35_300654cuda3std3__45__cpo3endE,@object
	.size		_ZN40_INTERNAL_67a9ec13_4_k_cu_03ccaa35_300654cuda3std3__45__cpo3endE,(_ZN40_INTERNAL_67a9ec13_4_k_cu_03ccaa35_300654cuda3std3__419piecewise_constructE - _ZN40_INTERNAL_67a9ec13_4_k_cu_03ccaa35_300654cuda3std3__45__cpo3endE)
_ZN40_INTERNAL_67a9ec13_4_k_cu_03ccaa35_300654cuda3std3__45__cpo3endE:
	.zero		1
	.type		_ZN40_INTERNAL_67a9ec13_4_k_cu_03ccaa35_300654cuda3std3__419piecewise_constructE,@object
	.size		_ZN40_INTERNAL_67a9ec13_4_k_cu_03ccaa35_300654cuda3std3__419piecewise_constructE,(_ZN40_INTERNAL_67a9ec13_4_k_cu_03ccaa35_300654cuda3std3__45__cpo4cendE - _ZN40_INTERNAL_67a9ec13_4_k_cu_03ccaa35_300654cuda3std3__419piecewise_constructE)
_ZN40_INTERNAL_67a9ec13_4_k_cu_03ccaa35_300654cuda3std3__419piecewise_constructE:
	.zero		1
	.type		_ZN40_INTERNAL_67a9ec13_4_k_cu_03ccaa35_300654cuda3std3__45__cpo4cendE,@object
	.size		_ZN40_INTERNAL_67a9ec13_4_k_cu_03ccaa35_300654cuda3std3__45__cpo4cendE,(_ZN40_INTERNAL_67a9ec13_4_k_cu_03ccaa35_300654cuda3std6ranges3__45__cpo4swapE - _ZN40_INTERNAL_67a9ec13_4_k_cu_03ccaa35_300654cuda3std3__45__cpo4cendE)
_ZN40_INTERNAL_67a9ec13_4_k_cu_03ccaa35_300654cuda3std3__45__cpo4cendE:
	.zero		1
	.type		_ZN40_INTERNAL_67a9ec13_4_k_cu_03ccaa35_300654cuda3std6ranges3__45__cpo4swapE,@object
	.size		_ZN40_INTERNAL_67a9ec13_4_k_cu_03ccaa35_300654cuda3std6ranges3__45__cpo4swapE,(.L_9 - _ZN40_INTERNAL_67a9ec13_4_k_cu_03ccaa35_300654cuda3std6ranges3__45__cpo4swapE)
_ZN40_INTERNAL_67a9ec13_4_k_cu_03ccaa35_300654cuda3std6ranges3__45__cpo4swapE:
	.zero		1
.L_9:


//--------------------- .nv.constant0._ZN7cutlass13device_kernelINS_4gemm6kernel13GemmUniversalIN4cute5tupleIJiiiiEEENS1_10collective13CollectiveMmaINS1_35MainloopSm100TmaUmmaWarpSpecializedILi11ELi2ELi4ENS5_IJNS4_1CILi2EEENSA_ILi1EEESC_EEEEENS5_IJNSA_ILi256EEENSA_ILi48EEENSA_ILi128EEEEEENS_12float_e4m3_tENS5_IJlSC_lEEESJ_SK_NS4_8TiledMMAINS4_8MMA_AtomIJNS4_10MMA_TraitsINS4_25SM100_MMA_F8F6F4_2x1SM_SSEJSJ_SJ_fSF_SG_NS4_17integral_constantINS4_4UMMA5MajorELSR_0EEESS_NSP_INSQ_7ScaleInELST_0EEESU_EEEEEENS4_6LayoutINS5_IJSC_SC_SC_EEENS5_IJNSA_ILi0EEESZ_SZ_EEEEENS5_IJNS4_10UnderscoreES12_S12_EEEEENS4_18SM100_TMA_2SM_LOADENS4_14ComposedLayoutINS4_7SwizzleILi3ELi4ELi3EEENS4_18smem_ptr_flag_bitsILi8EEENSX_INS5_IJNSA_ILi8EEESH_EEENS5_IJSH_SC_EEEEEEEvNS4_8identityES15_S1F_vS1G_EENS_8epilogue10collective18CollectiveEpilogueINS1I_23Sm100TmaWarpSpecializedILi1ELi1ELi48ELb0ELb0EEEJNS5_IJSH_SG_SH_EEENS5_IJNSX_ISH_SC_EENSX_ISG_SC_EEEEESJ_SK_SJ_SK_NS1I_6fusion15FusionCallbacksIS1M_NS1R_17LinearCombinationISJ_fSJ_fLNS_15FloatRoundStyleE2EEES1N_S1Q_JEEENS4_5SM1004TMEM4LOAD26SM100_TMEM_LOAD_32dp32b16xENS4_13SM90_TMA_LOADENS16_INS17_ILi0ELi4ELi3EEES1A_NSX_INS5_IJS1B_NSA_ILi16EEEEEENS5_IJS23_SC_EEEEEEENS4_39AutoVectorizingCopyWithAssumedAlignmentILi128EEENS4_14SM90_TMA_STOREES27_S29_S29_EEEvvEEEEvNT_6ParamsE --------------------------
	.section	.nv.constant0._ZN7cutlass13device_kernelINS_4gemm6kernel13GemmUniversalIN4cute5tupleIJiiiiEEENS1_10collective13CollectiveMmaINS1_35MainloopSm100TmaUmmaWarpSpecializedILi11ELi2ELi4ENS5_IJNS4_1CILi2EEENSA_ILi1EEESC_EEEEENS5_IJNSA_ILi256EEENSA_ILi48EEENSA_ILi128EEEEEENS_12float_e4m3_tENS5_IJlSC_lEEESJ_SK_NS4_8TiledMMAINS4_8MMA_AtomIJNS4_10MMA_TraitsINS4_25SM100_MMA_F8F6F4_2x1SM_SSEJSJ_SJ_fSF_SG_NS4_17integral_constantINS4_4UMMA5MajorELSR_0EEESS_NSP_INSQ_7ScaleInELST_0EEESU_EEEEEENS4_6LayoutINS5_IJSC_SC_SC_EEENS5_IJNSA_ILi0EEESZ_SZ_EEEEENS5_IJNS4_10UnderscoreES12_S12_EEEEENS4_18SM100_TMA_2SM_LOADENS4_14ComposedLayoutINS4_7SwizzleILi3ELi4ELi3EEENS4_18smem_ptr_flag_bitsILi8EEENSX_INS5_IJNSA_ILi8EEESH_EEENS5_IJSH_SC_EEEEEEEvNS4_8identityES15_S1F_vS1G_EENS_8epilogue10collective18CollectiveEpilogueINS1I_23Sm100TmaWarpSpecializedILi1ELi1ELi48ELb0ELb0EEEJNS5_IJSH_SG_SH_EEENS5_IJNSX_ISH_SC_EENSX_ISG_SC_EEEEESJ_SK_SJ_SK_NS1I_6fusion15FusionCallbacksIS1M_NS1R_17LinearCombinationISJ_fSJ_fLNS_15FloatRoundStyleE2EEES1N_S1Q_JEEENS4_5SM1004TMEM4LOAD26SM100_TMEM_LOAD_32dp32b16xENS4_13SM90_TMA_LOADENS16_INS17_ILi0ELi4ELi3EEES1A_NSX_INS5_IJS1B_NSA_ILi16EEEEEENS5_IJS23_SC_EEEEEEENS4_39AutoVectorizingCopyWithAssumedAlignmentILi128EEENS4_14SM90_TMA_STOREES27_S29_S29_EEEvvEEEEvNT_6ParamsE,"a",@progbits
	.sectionflags	@""
	.align	4
.nv.constant0._ZN7cutlass13device_kernelINS_4gemm6kernel13GemmUniversalIN4cute5tupleIJiiiiEEENS1_10collective13CollectiveMmaINS1_35MainloopSm100TmaUmmaWarpSpecializedILi11ELi2ELi4ENS5_IJNS4_1CILi2EEENSA_ILi1EEESC_EEEEENS5_IJNSA_ILi256EEENSA_ILi48EEENSA_ILi128EEEEEENS_12float_e4m3_tENS5_IJlSC_lEEESJ_SK_NS4_8TiledMMAINS4_8MMA_AtomIJNS4_10MMA_TraitsINS4_25SM100_MMA_F8F6F4_2x1SM_SSEJSJ_SJ_fSF_SG_NS4_17integral_constantINS4_4UMMA5MajorELSR_0EEESS_NSP_INSQ_7ScaleInELST_0EEESU_EEEEEENS4_6LayoutINS5_IJSC_SC_SC_EEENS5_IJNSA_ILi0EEESZ_SZ_EEEEENS5_IJNS4_10UnderscoreES12_S12_EEEEENS4_18SM100_TMA_2SM_LOADENS4_14ComposedLayoutINS4_7SwizzleILi3ELi4ELi3EEENS4_18smem_ptr_flag_bitsILi8EEENSX_INS5_IJNSA_ILi8EEESH_EEENS5_IJSH_SC_EEEEEEEvNS4_8identityES15_S1F_vS1G_EENS_8epilogue10collective18CollectiveEpilogueINS1I_23Sm100TmaWarpSpecializedILi1ELi1ELi48ELb0ELb0EEEJNS5_IJSH_SG_SH_EEENS5_IJNSX_ISH_SC_EENSX_ISG_SC_EEEEESJ_SK_SJ_SK_NS1I_6fusion15FusionCallbacksIS1M_NS1R_17LinearCombinationISJ_fSJ_fLNS_15FloatRoundStyleE2EEES1N_S1Q_JEEENS4_5SM1004TMEM4LOAD26SM100_TMEM_LOAD_32dp32b16xENS4_13SM90_TMA_LOADENS16_INS17_ILi0ELi4ELi3EEES1A_NSX_INS5_IJS1B_NSA_ILi16EEEEEENS5_IJS23_SC_EEEEEEENS4_39AutoVectorizingCopyWithAssumedAlignmentILi128EEENS4_14SM90_TMA_STOREES27_S29_S29_EEEvvEEEEvNT_6ParamsE:
	.zero		2944


//--------------------- SYMBOLS --------------------------

	.type		.nv.reservedSmem.offset0,@object
	.size		.nv.reservedSmem.offset0,0x4
	.type		.nv.reservedSmem.cap,@object
	.size		.nv.reservedSmem.cap,0x4
	.type		__assertfail,@function
